	.headerflags	@"EF_CUDA_TEXMODE_UNIFIED EF_CUDA_64BIT_ADDRESS EF_CUDA_SM89 EF_CUDA_VIRTUAL_SM(EF_CUDA_SM89)"
	.elftype	@"ET_EXEC"


//--------------------- .nv.info                  --------------------------
	.section	.nv.info,"",@"SHT_CUDA_INFO"
	.align	4


	//----- nvinfo : EIATTR_REGCOUNT
	.align		4
        /*0000*/ 	.byte	0x04, 0x2f
        /*0002*/ 	.short	(.L_1 - .L_0)
	.align		4
.L_0:
        /*0004*/ 	.word	index@(triton_poi_fused_add_expand_mul_neg_pow_select_select_backward_squeeze_unsqueeze_51)
        /*0008*/ 	.word	0x00000030


	//----- nvinfo : EIATTR_FRAME_SIZE
	.align		4
.L_1:
        /*000c*/ 	.byte	0x04, 0x11
        /*000e*/ 	.short	(.L_3 - .L_2)
	.align		4
.L_2:
        /*0010*/ 	.word	index@(triton_poi_fused_add_expand_mul_neg_pow_select_select_backward_squeeze_unsqueeze_51)
        /*0014*/ 	.word	0x00000000


	//----- nvinfo : EIATTR_MIN_STACK_SIZE
	.align		4
.L_3:
        /*0018*/ 	.byte	0x04, 0x12
        /*001a*/ 	.short	(.L_5 - .L_4)
	.align		4
.L_4:
        /*001c*/ 	.word	index@(triton_poi_fused_add_expand_mul_neg_pow_select_select_backward_squeeze_unsqueeze_51)
        /*0020*/ 	.word	0x00000000
.L_5:


//--------------------- .nv.info.triton_poi_fused_add_expand_mul_neg_pow_select_select_backward_squeeze_unsqueeze_51 --------------------------
	.section	.nv.info.triton_poi_fused_add_expand_mul_neg_pow_select_select_backward_squeeze_unsqueeze_51,"",@"SHT_CUDA_INFO"
	.sectionflags	@""
	.align	4


	//----- nvinfo : EIATTR_CUDA_API_VERSION
	.align		4
        /*0000*/ 	.byte	0x04, 0x37
        /*0002*/ 	.short	(.L_7 - .L_6)
.L_6:
        /*0004*/ 	.word	0x00000080


	//----- nvinfo : EIATTR_PARAM_CBANK
	.align		4
.L_7:
        /*0008*/ 	.byte	0x04, 0x0a
        /*000a*/ 	.short	(.L_9 - .L_8)
	.align		4
.L_8:
        /*000c*/ 	.word	index@(.nv.constant0.triton_poi_fused_add_expand_mul_neg_pow_select_select_backward_squeeze_unsqueeze_51)
        /*0010*/ 	.short	0x0160
        /*0012*/ 	.short	0x0418


	//----- nvinfo : EIATTR_CBANK_PARAM_SIZE
	.align		4
.L_9:
        /*0014*/ 	.byte	0x03, 0x19
        /*0016*/ 	.short	0x0418


	//----- nvinfo : EIATTR_KPARAM_INFO
	.align		4
        /*0018*/ 	.byte	0x04, 0x17
        /*001a*/ 	.short	(.L_11 - .L_10)
.L_10:
        /*001c*/ 	.word	0x00000000
        /*0020*/ 	.short	0x0082
        /*0022*/ 	.short	0x0410
        /*0024*/ 	.byte	0x00, 0xf4, 0x21, 0x00


	//----- nvinfo : EIATTR_KPARAM_INFO
	.align		4
.L_11:
        /*0028*/ 	.byte	0x04, 0x17
        /*002a*/ 	.short	(.L_13 - .L_12)
.L_12:
        /*002c*/ 	.word	0x00000000
        /*0030*/ 	.short	0x0081
        /*0032*/ 	.short	0x0408
        /*0034*/ 	.byte	0x00, 0xf0, 0x11, 0x00


	//----- nvinfo : EIATTR_KPARAM_INFO
	.align		4
.L_13:
        /*0038*/ 	.byte	0x04, 0x17
        /*003a*/ 	.short	(.L_15 - .L_14)
.L_14:
        /*003c*/ 	.word	0x00000000
        /*0040*/ 	.short	0x0080
        /*0042*/ 	.short	0x0400
        /*0044*/ 	.byte	0x00, 0xf4, 0x21, 0x00


	//----- nvinfo : EIATTR_KPARAM_INFO
	.align		4
.L_15:
        /*0048*/ 	.byte	0x04, 0x17
        /*004a*/ 	.short	(.L_17 - .L_16)
.L_16:
        /*004c*/ 	.word	0x00000000
        /*0050*/ 	.short	0x007f
        /*0052*/ 	.short	0x03f8
        /*0054*/ 	.byte	0x00, 0xf4, 0x21, 0x00


	//----- nvinfo : EIATTR_KPARAM_INFO
	.align		4
.L_17:
        /*0058*/ 	.byte	0x04, 0x17
        /*005a*/ 	.short	(.L_19 - .L_18)
.L_18:
        /*005c*/ 	.word	0x00000000
        /*0060*/ 	.short	0x007e
        /*0062*/ 	.short	0x03f0
        /*0064*/ 	.byte	0x00, 0xf4, 0x21, 0x00


	//----- nvinfo : EIATTR_KPARAM_INFO
	.align		4
.L_19:
        /*0068*/ 	.byte	0x04, 0x17
        /*006a*/ 	.short	(.L_21 - .L_20)
.L_20:
        /*006c*/ 	.word	0x00000000
        /*0070*/ 	.short	0x007d
        /*0072*/ 	.short	0x03e8
        /*0074*/ 	.byte	0x00, 0xf4, 0x21, 0x00


	//----- nvinfo : EIATTR_KPARAM_INFO
	.align		4
.L_21:
        /*0078*/ 	.byte	0x04, 0x17
        /*007a*/ 	.short	(.L_23 - .L_22)
.L_22:
        /*007c*/ 	.word	0x00000000
        /*0080*/ 	.short	0x007c
        /*0082*/ 	.short	0x03e0
        /*0084*/ 	.byte	0x00, 0xf4, 0x21, 0x00


	//----- nvinfo : EIATTR_KPARAM_INFO
	.align		4
.L_23:
        /*0088*/ 	.byte	0x04, 0x17
        /*008a*/ 	.short	(.L_25 - .L_24)
.L_24:
        /*008c*/ 	.word	0x00000000
        /*0090*/ 	.short	0x007b
        /*0092*/ 	.short	0x03d8
        /*0094*/ 	.byte	0x00, 0xf4, 0x21, 0x00


	//----- nvinfo : EIATTR_KPARAM_INFO
	.align		4
.L_25:
        /*0098*/ 	.byte	0x04, 0x17
        /*009a*/ 	.short	(.L_27 - .L_26)
.L_26:
        /*009c*/ 	.word	0x00000000
        /*00a0*/ 	.short	0x007a
        /*00a2*/ 	.short	0x03d0
        /*00a4*/ 	.byte	0x00, 0xf4, 0x21, 0x00


	//----- nvinfo : EIATTR_KPARAM_INFO
	.align		4
.L_27:
        /*00a8*/ 	.byte	0x04, 0x17
        /*00aa*/ 	.short	(.L_29 - .L_28)
.L_28:
        /*00ac*/ 	.word	0x00000000
        /*00b0*/ 	.short	0x0079
        /*00b2*/ 	.short	0x03c8
        /*00b4*/ 	.byte	0x00, 0xf4, 0x21, 0x00


	//----- nvinfo : EIATTR_KPARAM_INFO
	.align		4
.L_29:
        /*00b8*/ 	.byte	0x04, 0x17
        /*00ba*/ 	.short	(.L_31 - .L_30)
.L_30:
        /*00bc*/ 	.word	0x00000000
        /*00c0*/ 	.short	0x0078
        /*00c2*/ 	.short	0x03c0
        /*00c4*/ 	.byte	0x00, 0xf4, 0x21, 0x00


	//----- nvinfo : EIATTR_KPARAM_INFO
	.align		4
.L_31:
        /*00c8*/ 	.byte	0x04, 0x17
        /*00ca*/ 	.short	(.L_33 - .L_32)
.L_32:
        /*00cc*/ 	.word	0x00000000
        /*00d0*/ 	.short	0x0077
        /*00d2*/ 	.short	0x03b8
        /*00d4*/ 	.byte	0x00, 0xf4, 0x21, 0x00


	//----- nvinfo : EIATTR_KPARAM_INFO
	.align		4
.L_33:
        /*00d8*/ 	.byte	0x04, 0x17
        /*00da*/ 	.short	(.L_35 - .L_34)
.L_34:
        /*00dc*/ 	.word	0x00000000
        /*00e0*/ 	.short	0x0076
        /*00e2*/ 	.short	0x03b0
        /*00e4*/ 	.byte	0x00, 0xf4, 0x21, 0x00


	//----- nvinfo : EIATTR_KPARAM_INFO
	.align		4
.L_35:
        /*00e8*/ 	.byte	0x04, 0x17
        /*00ea*/ 	.short	(.L_37 - .L_36)
.L_36:
        /*00ec*/ 	.word	0x00000000
        /*00f0*/ 	.short	0x0075
        /*00f2*/ 	.short	0x03a8
        /*00f4*/ 	.byte	0x00, 0xf4, 0x21, 0x00


	//----- nvinfo : EIATTR_KPARAM_INFO
	.align		4
.L_37:
        /*00f8*/ 	.byte	0x04, 0x17
        /*00fa*/ 	.short	(.L_39 - .L_38)
.L_38:
        /*00fc*/ 	.word	0x00000000
        /*0100*/ 	.short	0x0074
        /*0102*/ 	.short	0x03a0
        /*0104*/ 	.byte	0x00, 0xf4, 0x21, 0x00


	//----- nvinfo : EIATTR_KPARAM_INFO
	.align		4
.L_39:
        /*0108*/ 	.byte	0x04, 0x17
        /*010a*/ 	.short	(.L_41 - .L_40)
.L_40:
        /*010c*/ 	.word	0x00000000
        /*0110*/ 	.short	0x0073
        /*0112*/ 	.short	0x0398
        /*0114*/ 	.byte	0x00, 0xf4, 0x21, 0x00


	//----- nvinfo : EIATTR_KPARAM_INFO
	.align		4
.L_41:
        /*0118*/ 	.byte	0x04, 0x17
        /*011a*/ 	.short	(.L_43 - .L_42)
.L_42:
        /*011c*/ 	.word	0x00000000
        /*0120*/ 	.short	0x0072
        /*0122*/ 	.short	0x0390
        /*0124*/ 	.byte	0x00, 0xf4, 0x21, 0x00


	//----- nvinfo : EIATTR_KPARAM_INFO
	.align		4
.L_43:
        /*0128*/ 	.byte	0x04, 0x17
        /*012a*/ 	.short	(.L_45 - .L_44)
.L_44:
        /*012c*/ 	.word	0x00000000
        /*0130*/ 	.short	0x0071
        /*0132*/ 	.short	0x0388
        /*0134*/ 	.byte	0x00, 0xf4, 0x21, 0x00


	//----- nvinfo : EIATTR_KPARAM_INFO
	.align		4
.L_45:
        /*0138*/ 	.byte	0x04, 0x17
        /*013a*/ 	.short	(.L_47 - .L_46)
.L_46:
        /*013c*/ 	.word	0x00000000
        /*0140*/ 	.short	0x0070
        /*0142*/ 	.short	0x0380
        /*0144*/ 	.byte	0x00, 0xf4, 0x21, 0x00


	//----- nvinfo : EIATTR_KPARAM_INFO
	.align		4
.L_47:
        /*0148*/ 	.byte	0x04, 0x17
        /*014a*/ 	.short	(.L_49 - .L_48)
.L_48:
        /*014c*/ 	.word	0x00000000
        /*0150*/ 	.short	0x006f
        /*0152*/ 	.short	0x0378
        /*0154*/ 	.byte	0x00, 0xf4, 0x21, 0x00


	//----- nvinfo : EIATTR_KPARAM_INFO
	.align		4
.L_49:
        /*0158*/ 	.byte	0x04, 0x17
        /*015a*/ 	.short	(.L_51 - .L_50)
.L_50:
        /*015c*/ 	.word	0x00000000
        /*0160*/ 	.short	0x006e
        /*0162*/ 	.short	0x0370
        /*0164*/ 	.byte	0x00, 0xf4, 0x21, 0x00


	//----- nvinfo : EIATTR_KPARAM_INFO
	.align		4
.L_51:
        /*0168*/ 	.byte	0x04, 0x17
        /*016a*/ 	.short	(.L_53 - .L_52)
.L_52:
        /*016c*/ 	.word	0x00000000
        /*0170*/ 	.short	0x006d
        /*0172*/ 	.short	0x0368
        /*0174*/ 	.byte	0x00, 0xf4, 0x21, 0x00


	//----- nvinfo : EIATTR_KPARAM_INFO
	.align		4
.L_53:
        /*0178*/ 	.byte	0x04, 0x17
        /*017a*/ 	.short	(.L_55 - .L_54)
.L_54:
        /*017c*/ 	.word	0x00000000
        /*0180*/ 	.short	0x006c
        /*0182*/ 	.short	0x0360
        /*0184*/ 	.byte	0x00, 0xf4, 0x21, 0x00


	//----- nvinfo : EIATTR_KPARAM_INFO
	.align		4
.L_55:
        /*0188*/ 	.byte	0x04, 0x17
        /*018a*/ 	.short	(.L_57 - .L_56)
.L_56:
        /*018c*/ 	.word	0x00000000
        /*0190*/ 	.short	0x006b
        /*0192*/ 	.short	0x0358
        /*0194*/ 	.byte	0x00, 0xf4, 0x21, 0x00


	//----- nvinfo : EIATTR_KPARAM_INFO
	.align		4
.L_57:
        /*0198*/ 	.byte	0x04, 0x17
        /*019a*/ 	.short	(.L_59 - .L_58)
.L_58:
        /*019c*/ 	.word	0x00000000
        /*01a0*/ 	.short	0x006a
        /*01a2*/ 	.short	0x0350
        /*01a4*/ 	.byte	0x00, 0xf4, 0x21, 0x00


	//----- nvinfo : EIATTR_KPARAM_INFO
	.align		4
.L_59:
        /*01a8*/ 	.byte	0x04, 0x17
        /*01aa*/ 	.short	(.L_61 - .L_60)
.L_60:
        /*01ac*/ 	.word	0x00000000
        /*01b0*/ 	.short	0x0069
        /*01b2*/ 	.short	0x0348
        /*01b4*/ 	.byte	0x00, 0xf4, 0x21, 0x00


	//----- nvinfo : EIATTR_KPARAM_INFO
	.align		4
.L_61:
        /*01b8*/ 	.byte	0x04, 0x17
        /*01ba*/ 	.short	(.L_63 - .L_62)
.L_62:
        /*01bc*/ 	.word	0x00000000
        /*01c0*/ 	.short	0x0068
        /*01c2*/ 	.short	0x0340
        /*01c4*/ 	.byte	0x00, 0xf4, 0x21, 0x00


	//----- nvinfo : EIATTR_KPARAM_INFO
	.align		4
.L_63:
        /*01c8*/ 	.byte	0x04, 0x17
        /*01ca*/ 	.short	(.L_65 - .L_64)
.L_64:
        /*01cc*/ 	.word	0x00000000
        /*01d0*/ 	.short	0x0067
        /*01d2*/ 	.short	0x0338
        /*01d4*/ 	.byte	0x00, 0xf4, 0x21, 0x00


	//----- nvinfo : EIATTR_KPARAM_INFO
	.align		4
.L_65:
        /*01d8*/ 	.byte	0x04, 0x17
        /*01da*/ 	.short	(.L_67 - .L_66)
.L_66:
        /*01dc*/ 	.word	0x00000000
        /*01e0*/ 	.short	0x0066
        /*01e2*/ 	.short	0x0330
        /*01e4*/ 	.byte	0x00, 0xf4, 0x21, 0x00


	//----- nvinfo : EIATTR_KPARAM_INFO
	.align		4
.L_67:
        /*01e8*/ 	.byte	0x04, 0x17
        /*01ea*/ 	.short	(.L_69 - .L_68)
.L_68:
        /*01ec*/ 	.word	0x00000000
        /*01f0*/ 	.short	0x0065
        /*01f2*/ 	.short	0x0328
        /*01f4*/ 	.byte	0x00, 0xf4, 0x21, 0x00


	//----- nvinfo : EIATTR_KPARAM_INFO
	.align		4
.L_69:
        /*01f8*/ 	.byte	0x04, 0x17
        /*01fa*/ 	.short	(.L_71 - .L_70)
.L_70:
        /*01fc*/ 	.word	0x00000000
        /*0200*/ 	.short	0x0064
        /*0202*/ 	.short	0x0320
        /*0204*/ 	.byte	0x00, 0xf4, 0x21, 0x00


	//----- nvinfo : EIATTR_KPARAM_INFO
	.align		4
.L_71:
        /*0208*/ 	.byte	0x04, 0x17
        /*020a*/ 	.short	(.L_73 - .L_72)
.L_72:
        /*020c*/ 	.word	0x00000000
        /*0210*/ 	.short	0x0063
        /*0212*/ 	.short	0x0318
        /*0214*/ 	.byte	0x00, 0xf4, 0x21, 0x00


	//----- nvinfo : EIATTR_KPARAM_INFO
	.align		4
.L_73:
        /*0218*/ 	.byte	0x04, 0x17
        /*021a*/ 	.short	(.L_75 - .L_74)
.L_74:
        /*021c*/ 	.word	0x00000000
        /*0220*/ 	.short	0x0062
        /*0222*/ 	.short	0x0310
        /*0224*/ 	.byte	0x00, 0xf4, 0x21, 0x00


	//----- nvinfo : EIATTR_KPARAM_INFO
	.align		4
.L_75:
        /*0228*/ 	.byte	0x04, 0x17
        /*022a*/ 	.short	(.L_77 - .L_76)
.L_76:
        /*022c*/ 	.word	0x00000000
        /*0230*/ 	.short	0x0061
        /*0232*/ 	.short	0x0308
        /*0234*/ 	.byte	0x00, 0xf4, 0x21, 0x00


	//----- nvinfo : EIATTR_KPARAM_INFO
	.align		4
.L_77:
        /*0238*/ 	.byte	0x04, 0x17
        /*023a*/ 	.short	(.L_79 - .L_78)
.L_78:
        /*023c*/ 	.word	0x00000000
        /*0240*/ 	.short	0x0060
        /*0242*/ 	.short	0x0300
        /*0244*/ 	.byte	0x00, 0xf4, 0x21, 0x00


	//----- nvinfo : EIATTR_KPARAM_INFO
	.align		4
.L_79:
        /*0248*/ 	.byte	0x04, 0x17
        /*024a*/ 	.short	(.L_81 - .L_80)
.L_80:
        /*024c*/ 	.word	0x00000000
        /*0250*/ 	.short	0x005f
        /*0252*/ 	.short	0x02f8
        /*0254*/ 	.byte	0x00, 0xf4, 0x21, 0x00


	//----- nvinfo : EIATTR_KPARAM_INFO
	.align		4
.L_81:
        /*0258*/ 	.byte	0x04, 0x17
        /*025a*/ 	.short	(.L_83 - .L_82)
.L_82:
        /*025c*/ 	.word	0x00000000
        /*0260*/ 	.short	0x005e
        /*0262*/ 	.short	0x02f0
        /*0264*/ 	.byte	0x00, 0xf4, 0x21, 0x00


	//----- nvinfo : EIATTR_KPARAM_INFO
	.align		4
.L_83:
        /*0268*/ 	.byte	0x04, 0x17
        /*026a*/ 	.short	(.L_85 - .L_84)
.L_84:
        /*026c*/ 	.word	0x00000000
        /*0270*/ 	.short	0x005d
        /*0272*/ 	.short	0x02e8
        /*0274*/ 	.byte	0x00, 0xf4, 0x21, 0x00


	//----- nvinfo : EIATTR_KPARAM_INFO
	.align		4
.L_85:
        /*0278*/ 	.byte	0x04, 0x17
        /*027a*/ 	.short	(.L_87 - .L_86)
.L_86:
        /*027c*/ 	.word	0x00000000
        /*0280*/ 	.short	0x005c
        /*0282*/ 	.short	0x02e0
        /*0284*/ 	.byte	0x00, 0xf4, 0x21, 0x00


	//----- nvinfo : EIATTR_KPARAM_INFO
	.align		4
.L_87:
        /*0288*/ 	.byte	0x04, 0x17
        /*028a*/ 	.short	(.L_89 - .L_88)
.L_88:
        /*028c*/ 	.word	0x00000000
        /*0290*/ 	.short	0x005b
        /*0292*/ 	.short	0x02d8
        /*0294*/ 	.byte	0x00, 0xf4, 0x21, 0x00


	//----- nvinfo : EIATTR_KPARAM_INFO
	.align		4
.L_89:
        /*0298*/ 	.byte	0x04, 0x17
        /*029a*/ 	.short	(.L_91 - .L_90)
.L_90:
        /*029c*/ 	.word	0x00000000
        /*02a0*/ 	.short	0x005a
        /*02a2*/ 	.short	0x02d0
        /*02a4*/ 	.byte	0x00, 0xf4, 0x21, 0x00


	//----- nvinfo : EIATTR_KPARAM_INFO
	.align		4
.L_91:
        /*02a8*/ 	.byte	0x04, 0x17
        /*02aa*/ 	.short	(.L_93 - .L_92)
.L_92:
        /*02ac*/ 	.word	0x00000000
        /*02b0*/ 	.short	0x0059
        /*02b2*/ 	.short	0x02c8
        /*02b4*/ 	.byte	0x00, 0xf4, 0x21, 0x00


	//----- nvinfo : EIATTR_KPARAM_INFO
	.align		4
.L_93:
        /*02b8*/ 	.byte	0x04, 0x17
        /*02ba*/ 	.short	(.L_95 - .L_94)
.L_94:
        /*02bc*/ 	.word	0x00000000
        /*02c0*/ 	.short	0x0058
        /*02c2*/ 	.short	0x02c0
        /*02c4*/ 	.byte	0x00, 0xf4, 0x21, 0x00


	//----- nvinfo : EIATTR_KPARAM_INFO
	.align		4
.L_95:
        /*02c8*/ 	.byte	0x04, 0x17
        /*02ca*/ 	.short	(.L_97 - .L_96)
.L_96:
        /*02cc*/ 	.word	0x00000000
        /*02d0*/ 	.short	0x0057
        /*02d2*/ 	.short	0x02b8
        /*02d4*/ 	.byte	0x00, 0xf4, 0x21, 0x00


	//----- nvinfo : EIATTR_KPARAM_INFO
	.align		4
.L_97:
        /*02d8*/ 	.byte	0x04, 0x17
        /*02da*/ 	.short	(.L_99 - .L_98)
.L_98:
        /*02dc*/ 	.word	0x00000000
        /*02e0*/ 	.short	0x0056
        /*02e2*/ 	.short	0x02b0
        /*02e4*/ 	.byte	0x00, 0xf4, 0x21, 0x00


	//----- nvinfo : EIATTR_KPARAM_INFO
	.align		4
.L_99:
        /*02e8*/ 	.byte	0x04, 0x17
        /*02ea*/ 	.short	(.L_101 - .L_100)
.L_100:
        /*02ec*/ 	.word	0x00000000
        /*02f0*/ 	.short	0x0055
        /*02f2*/ 	.short	0x02a8
        /*02f4*/ 	.byte	0x00, 0xf4, 0x21, 0x00


	//----- nvinfo : EIATTR_KPARAM_INFO
	.align		4
.L_101:
        /*02f8*/ 	.byte	0x04, 0x17
        /*02fa*/ 	.short	(.L_103 - .L_102)
.L_102:
        /*02fc*/ 	.word	0x00000000
        /*0300*/ 	.short	0x0054
        /*0302*/ 	.short	0x02a0
        /*0304*/ 	.byte	0x00, 0xf4, 0x21, 0x00


	//----- nvinfo : EIATTR_KPARAM_INFO
	.align		4
.L_103:
        /*0308*/ 	.byte	0x04, 0x17
        /*030a*/ 	.short	(.L_105 - .L_104)
.L_104:
        /*030c*/ 	.word	0x00000000
        /*0310*/ 	.short	0x0053
        /*0312*/ 	.short	0x0298
        /*0314*/ 	.byte	0x00, 0xf4, 0x21, 0x00


	//----- nvinfo : EIATTR_KPARAM_INFO
	.align		4
.L_105:
        /*0318*/ 	.byte	0x04, 0x17
        /*031a*/ 	.short	(.L_107 - .L_106)
.L_106:
        /*031c*/ 	.word	0x00000000
        /*0320*/ 	.short	0x0052
        /*0322*/ 	.short	0x0290
        /*0324*/ 	.byte	0x00, 0xf4, 0x21, 0x00


	//----- nvinfo : EIATTR_KPARAM_INFO
	.align		4
.L_107:
        /*0328*/ 	.byte	0x04, 0x17
        /*032a*/ 	.short	(.L_109 - .L_108)
.L_108:
        /*032c*/ 	.word	0x00000000
        /*0330*/ 	.short	0x0051
        /*0332*/ 	.short	0x0288
        /*0334*/ 	.byte	0x00, 0xf4, 0x21, 0x00


	//----- nvinfo : EIATTR_KPARAM_INFO
	.align		4
.L_109:
        /*0338*/ 	.byte	0x04, 0x17
        /*033a*/ 	.short	(.L_111 - .L_110)
.L_110:
        /*033c*/ 	.word	0x00000000
        /*0340*/ 	.short	0x0050
        /*0342*/ 	.short	0x0280
        /*0344*/ 	.byte	0x00, 0xf4, 0x21, 0x00


	//----- nvinfo : EIATTR_KPARAM_INFO
	.align		4
.L_111:
        /*0348*/ 	.byte	0x04, 0x17
        /*034a*/ 	.short	(.L_113 - .L_112)
.L_112:
        /*034c*/ 	.word	0x00000000
        /*0350*/ 	.short	0x004f
        /*0352*/ 	.short	0x0278
        /*0354*/ 	.byte	0x00, 0xf4, 0x21, 0x00


	//----- nvinfo : EIATTR_KPARAM_INFO
	.align		4
.L_113:
        /*0358*/ 	.byte	0x04, 0x17
        /*035a*/ 	.short	(.L_115 - .L_114)
.L_114:
        /*035c*/ 	.word	0x00000000
        /*0360*/ 	.short	0x004e
        /*0362*/ 	.short	0x0270
        /*0364*/ 	.byte	0x00, 0xf4, 0x21, 0x00


	//----- nvinfo : EIATTR_KPARAM_INFO
	.align		4
.L_115:
        /*0368*/ 	.byte	0x04, 0x17
        /*036a*/ 	.short	(.L_117 - .L_116)
.L_116:
        /*036c*/ 	.word	0x00000000
        /*0370*/ 	.short	0x004d
        /*0372*/ 	.short	0x0268
        /*0374*/ 	.byte	0x00, 0xf4, 0x21, 0x00


	//----- nvinfo : EIATTR_KPARAM_INFO
	.align		4
.L_117:
        /*0378*/ 	.byte	0x04, 0x17
        /*037a*/ 	.short	(.L_119 - .L_118)
.L_118:
        /*037c*/ 	.word	0x00000000
        /*0380*/ 	.short	0x004c
        /*0382*/ 	.short	0x0260
        /*0384*/ 	.byte	0x00, 0xf4, 0x21, 0x00


	//----- nvinfo : EIATTR_KPARAM_INFO
	.align		4
.L_119:
        /*0388*/ 	.byte	0x04, 0x17
        /*038a*/ 	.short	(.L_121 - .L_120)
.L_120:
        /*038c*/ 	.word	0x00000000
        /*0390*/ 	.short	0x004b
        /*0392*/ 	.short	0x0258
        /*0394*/ 	.byte	0x00, 0xf4, 0x21, 0x00


	//----- nvinfo : EIATTR_KPARAM_INFO
	.align		4
.L_121:
        /*0398*/ 	.byte	0x04, 0x17
        /*039a*/ 	.short	(.L_123 - .L_122)
.L_122:
        /*039c*/ 	.word	0x00000000
        /*03a0*/ 	.short	0x004a
        /*03a2*/ 	.short	0x0250
        /*03a4*/ 	.byte	0x00, 0xf4, 0x21, 0x00


	//----- nvinfo : EIATTR_KPARAM_INFO
	.align		4
.L_123:
        /*03a8*/ 	.byte	0x04, 0x17
        /*03aa*/ 	.short	(.L_125 - .L_124)
.L_124:
        /*03ac*/ 	.word	0x00000000
        /*03b0*/ 	.short	0x0049
        /*03b2*/ 	.short	0x0248
        /*03b4*/ 	.byte	0x00, 0xf4, 0x21, 0x00


	//----- nvinfo : EIATTR_KPARAM_INFO
	.align		4
.L_125:
        /*03b8*/ 	.byte	0x04, 0x17
        /*03ba*/ 	.short	(.L_127 - .L_126)
.L_126:
        /*03bc*/ 	.word	0x00000000
        /*03c0*/ 	.short	0x0048
        /*03c2*/ 	.short	0x0240
        /*03c4*/ 	.byte	0x00, 0xf4, 0x21, 0x00


	//----- nvinfo : EIATTR_KPARAM_INFO
	.align		4
.L_127:
        /*03c8*/ 	.byte	0x04, 0x17
        /*03ca*/ 	.short	(.L_129 - .L_128)
.L_128:
        /*03cc*/ 	.word	0x00000000
        /*03d0*/ 	.short	0x0047
        /*03d2*/ 	.short	0x0238
        /*03d4*/ 	.byte	0x00, 0xf4, 0x21, 0x00


	//----- nvinfo : EIATTR_KPARAM_INFO
	.align		4
.L_129:
        /*03d8*/ 	.byte	0x04, 0x17
        /*03da*/ 	.short	(.L_131 - .L_130)
.L_130:
        /*03dc*/ 	.word	0x00000000
        /*03e0*/ 	.short	0x0046
        /*03e2*/ 	.short	0x0230
        /*03e4*/ 	.byte	0x00, 0xf4, 0x21, 0x00


	//----- nvinfo : EIATTR_KPARAM_INFO
	.align		4
.L_131:
        /*03e8*/ 	.byte	0x04, 0x17
        /*03ea*/ 	.short	(.L_133 - .L_132)
.L_132:
        /*03ec*/ 	.word	0x00000000
        /*03f0*/ 	.short	0x0045
        /*03f2*/ 	.short	0x0228
        /*03f4*/ 	.byte	0x00, 0xf4, 0x21, 0x00


	//----- nvinfo : EIATTR_KPARAM_INFO
	.align		4
.L_133:
        /*03f8*/ 	.byte	0x04, 0x17
        /*03fa*/ 	.short	(.L_135 - .L_134)
.L_134:
        /*03fc*/ 	.word	0x00000000
        /*0400*/ 	.short	0x0044
        /*0402*/ 	.short	0x0220
        /*0404*/ 	.byte	0x00, 0xf4, 0x21, 0x00


	//----- nvinfo : EIATTR_KPARAM_INFO
	.align		4
.L_135:
        /*0408*/ 	.byte	0x04, 0x17
        /*040a*/ 	.short	(.L_137 - .L_136)
.L_136:
        /*040c*/ 	.word	0x00000000
        /*0410*/ 	.short	0x0043
        /*0412*/ 	.short	0x0218
        /*0414*/ 	.byte	0x00, 0xf4, 0x21, 0x00


	//----- nvinfo : EIATTR_KPARAM_INFO
	.align		4
.L_137:
        /*0418*/ 	.byte	0x04, 0x17
        /*041a*/ 	.short	(.L_139 - .L_138)
.L_138:
        /*041c*/ 	.word	0x00000000
        /*0420*/ 	.short	0x0042
        /*0422*/ 	.short	0x0210
        /*0424*/ 	.byte	0x00, 0xf4, 0x21, 0x00


	//----- nvinfo : EIATTR_KPARAM_INFO
	.align		4
.L_139:
        /*0428*/ 	.byte	0x04, 0x17
        /*042a*/ 	.short	(.L_141 - .L_140)
.L_140:
        /*042c*/ 	.word	0x00000000
        /*0430*/ 	.short	0x0041
        /*0432*/ 	.short	0x0208
        /*0434*/ 	.byte	0x00, 0xf4, 0x21, 0x00


	//----- nvinfo : EIATTR_KPARAM_INFO
	.align		4
.L_141:
        /*0438*/ 	.byte	0x04, 0x17
        /*043a*/ 	.short	(.L_143 - .L_142)
.L_142:
        /*043c*/ 	.word	0x00000000
        /*0440*/ 	.short	0x0040
        /*0442*/ 	.short	0x0200
        /*0444*/ 	.byte	0x00, 0xf4, 0x21, 0x00


	//----- nvinfo : EIATTR_KPARAM_INFO
	.align		4
.L_143:
        /*0448*/ 	.byte	0x04, 0x17
        /*044a*/ 	.short	(.L_145 - .L_144)
.L_144:
        /*044c*/ 	.word	0x00000000
        /*0450*/ 	.short	0x003f
        /*0452*/ 	.short	0x01f8
        /*0454*/ 	.byte	0x00, 0xf4, 0x21, 0x00


	//----- nvinfo : EIATTR_KPARAM_INFO
	.align		4
.L_145:
        /*0458*/ 	.byte	0x04, 0x17
        /*045a*/ 	.short	(.L_147 - .L_146)
.L_146:
        /*045c*/ 	.word	0x00000000
        /*0460*/ 	.short	0x003e
        /*0462*/ 	.short	0x01f0
        /*0464*/ 	.byte	0x00, 0xf4, 0x21, 0x00


	//----- nvinfo : EIATTR_KPARAM_INFO
	.align		4
.L_147:
        /*0468*/ 	.byte	0x04, 0x17
        /*046a*/ 	.short	(.L_149 - .L_148)
.L_148:
        /*046c*/ 	.word	0x00000000
        /*0470*/ 	.short	0x003d
        /*0472*/ 	.short	0x01e8
        /*0474*/ 	.byte	0x00, 0xf4, 0x21, 0x00


	//----- nvinfo : EIATTR_KPARAM_INFO
	.align		4
.L_149:
        /*0478*/ 	.byte	0x04, 0x17
        /*047a*/ 	.short	(.L_151 - .L_150)
.L_150:
        /*047c*/ 	.word	0x00000000
        /*0480*/ 	.short	0x003c
        /*0482*/ 	.short	0x01e0
        /*0484*/ 	.byte	0x00, 0xf4, 0x21, 0x00


	//----- nvinfo : EIATTR_KPARAM_INFO
	.align		4
.L_151:
        /*0488*/ 	.byte	0x04, 0x17
        /*048a*/ 	.short	(.L_153 - .L_152)
.L_152:
        /*048c*/ 	.word	0x00000000
        /*0490*/ 	.short	0x003b
        /*0492*/ 	.short	0x01d8
        /*0494*/ 	.byte	0x00, 0xf4, 0x21, 0x00


	//----- nvinfo : EIATTR_KPARAM_INFO
	.align		4
.L_153:
        /*0498*/ 	.byte	0x04, 0x17
        /*049a*/ 	.short	(.L_155 - .L_154)
.L_154:
        /*049c*/ 	.word	0x00000000
        /*04a0*/ 	.short	0x003a
        /*04a2*/ 	.short	0x01d0
        /*04a4*/ 	.byte	0x00, 0xf4, 0x21, 0x00


	//----- nvinfo : EIATTR_KPARAM_INFO
	.align		4
.L_155:
        /*04a8*/ 	.byte	0x04, 0x17
        /*04aa*/ 	.short	(.L_157 - .L_156)
.L_156:
        /*04ac*/ 	.word	0x00000000
        /*04b0*/ 	.short	0x0039
        /*04b2*/ 	.short	0x01c8
        /*04b4*/ 	.byte	0x00, 0xf4, 0x21, 0x00


	//----- nvinfo : EIATTR_KPARAM_INFO
	.align		4
.L_157:
        /*04b8*/ 	.byte	0x04, 0x17
        /*04ba*/ 	.short	(.L_159 - .L_158)
.L_158:
        /*04bc*/ 	.word	0x00000000
        /*04c0*/ 	.short	0x0038
        /*04c2*/ 	.short	0x01c0
        /*04c4*/ 	.byte	0x00, 0xf4, 0x21, 0x00


	//----- nvinfo : EIATTR_KPARAM_INFO
	.align		4
.L_159:
        /*04c8*/ 	.byte	0x04, 0x17
        /*04ca*/ 	.short	(.L_161 - .L_160)
.L_160:
        /*04cc*/ 	.word	0x00000000
        /*04d0*/ 	.short	0x0037
        /*04d2*/ 	.short	0x01b8
        /*04d4*/ 	.byte	0x00, 0xf4, 0x21, 0x00


	//----- nvinfo : EIATTR_KPARAM_INFO
	.align		4
.L_161:
        /*04d8*/ 	.byte	0x04, 0x17
        /*04da*/ 	.short	(.L_163 - .L_162)
.L_162:
        /*04dc*/ 	.word	0x00000000
        /*04e0*/ 	.short	0x0036
        /*04e2*/ 	.short	0x01b0
        /*04e4*/ 	.byte	0x00, 0xf4, 0x21, 0x00


	//----- nvinfo : EIATTR_KPARAM_INFO
	.align		4
.L_163:
        /*04e8*/ 	.byte	0x04, 0x17
        /*04ea*/ 	.short	(.L_165 - .L_164)
.L_164:
        /*04ec*/ 	.word	0x00000000
        /*04f0*/ 	.short	0x0035
        /*04f2*/ 	.short	0x01a8
        /*04f4*/ 	.byte	0x00, 0xf4, 0x21, 0x00


	//----- nvinfo : EIATTR_KPARAM_INFO
	.align		4
.L_165:
        /*04f8*/ 	.byte	0x04, 0x17
        /*04fa*/ 	.short	(.L_167 - .L_166)
.L_166:
        /*04fc*/ 	.word	0x00000000
        /*0500*/ 	.short	0x0034
        /*0502*/ 	.short	0x01a0
        /*0504*/ 	.byte	0x00, 0xf4, 0x21, 0x00


	//----- nvinfo : EIATTR_KPARAM_INFO
	.align		4
.L_167:
        /*0508*/ 	.byte	0x04, 0x17
        /*050a*/ 	.short	(.L_169 - .L_168)
.L_168:
        /*050c*/ 	.word	0x00000000
        /*0510*/ 	.short	0x0033
        /*0512*/ 	.short	0x0198
        /*0514*/ 	.byte	0x00, 0xf4, 0x21, 0x00


	//----- nvinfo : EIATTR_KPARAM_INFO
	.align		4
.L_169:
        /*0518*/ 	.byte	0x04, 0x17
        /*051a*/ 	.short	(.L_171 - .L_170)
.L_170:
        /*051c*/ 	.word	0x00000000
        /*0520*/ 	.short	0x0032
        /*0522*/ 	.short	0x0190
        /*0524*/ 	.byte	0x00, 0xf4, 0x21, 0x00


	//----- nvinfo : EIATTR_KPARAM_INFO
	.align		4
.L_171:
        /*0528*/ 	.byte	0x04, 0x17
        /*052a*/ 	.short	(.L_173 - .L_172)
.L_172:
        /*052c*/ 	.word	0x00000000
        /*0530*/ 	.short	0x0031
        /*0532*/ 	.short	0x0188
        /*0534*/ 	.byte	0x00, 0xf4, 0x21, 0x00


	//----- nvinfo : EIATTR_KPARAM_INFO
	.align		4
.L_173:
        /*0538*/ 	.byte	0x04, 0x17
        /*053a*/ 	.short	(.L_175 - .L_174)
.L_174:
        /*053c*/ 	.word	0x00000000
        /*0540*/ 	.short	0x0030
        /*0542*/ 	.short	0x0180
        /*0544*/ 	.byte	0x00, 0xf4, 0x21, 0x00


	//----- nvinfo : EIATTR_KPARAM_INFO
	.align		4
.L_175:
        /*0548*/ 	.byte	0x04, 0x17
        /*054a*/ 	.short	(.L_177 - .L_176)
.L_176:
        /*054c*/ 	.word	0x00000000
        /*0550*/ 	.short	0x002f
        /*0552*/ 	.short	0x0178
        /*0554*/ 	.byte	0x00, 0xf4, 0x21, 0x00


	//----- nvinfo : EIATTR_KPARAM_INFO
	.align		4
.L_177:
        /*0558*/ 	.byte	0x04, 0x17
        /*055a*/ 	.short	(.L_179 - .L_178)
.L_178:
        /*055c*/ 	.word	0x00000000
        /*0560*/ 	.short	0x002e
        /*0562*/ 	.short	0x0170
        /*0564*/ 	.byte	0x00, 0xf4, 0x21, 0x00


	//----- nvinfo : EIATTR_KPARAM_INFO
	.align		4
.L_179:
        /*0568*/ 	.byte	0x04, 0x17
        /*056a*/ 	.short	(.L_181 - .L_180)
.L_180:
        /*056c*/ 	.word	0x00000000
        /*0570*/ 	.short	0x002d
        /*0572*/ 	.short	0x0168
        /*0574*/ 	.byte	0x00, 0xf4, 0x21, 0x00


	//----- nvinfo : EIATTR_KPARAM_INFO
	.align		4
.L_181:
        /*0578*/ 	.byte	0x04, 0x17
        /*057a*/ 	.short	(.L_183 - .L_182)
.L_182:
        /*057c*/ 	.word	0x00000000
        /*0580*/ 	.short	0x002c
        /*0582*/ 	.short	0x0160
        /*0584*/ 	.byte	0x00, 0xf4, 0x21, 0x00


	//----- nvinfo : EIATTR_KPARAM_INFO
	.align		4
.L_183:
        /*0588*/ 	.byte	0x04, 0x17
        /*058a*/ 	.short	(.L_185 - .L_184)
.L_184:
        /*058c*/ 	.word	0x00000000
        /*0590*/ 	.short	0x002b
        /*0592*/ 	.short	0x0158
        /*0594*/ 	.byte	0x00, 0xf4, 0x21, 0x00


	//----- nvinfo : EIATTR_KPARAM_INFO
	.align		4
.L_185:
        /*0598*/ 	.byte	0x04, 0x17
        /*059a*/ 	.short	(.L_187 - .L_186)
.L_186:
        /*059c*/ 	.word	0x00000000
        /*05a0*/ 	.short	0x002a
        /*05a2*/ 	.short	0x0150
        /*05a4*/ 	.byte	0x00, 0xf4, 0x21, 0x00


	//----- nvinfo : EIATTR_KPARAM_INFO
	.align		4
.L_187:
        /*05a8*/ 	.byte	0x04, 0x17
        /*05aa*/ 	.short	(.L_189 - .L_188)
.L_188:
        /*05ac*/ 	.word	0x00000000
        /*05b0*/ 	.short	0x0029
        /*05b2*/ 	.short	0x0148
        /*05b4*/ 	.byte	0x00, 0xf4, 0x21, 0x00


	//----- nvinfo : EIATTR_KPARAM_INFO
	.align		4
.L_189:
        /*05b8*/ 	.byte	0x04, 0x17
        /*05ba*/ 	.short	(.L_191 - .L_190)
.L_190:
        /*05bc*/ 	.word	0x00000000
        /*05c0*/ 	.short	0x0028
        /*05c2*/ 	.short	0x0140
        /*05c4*/ 	.byte	0x00, 0xf4, 0x21, 0x00


	//----- nvinfo : EIATTR_KPARAM_INFO
	.align		4
.L_191:
        /*05c8*/ 	.byte	0x04, 0x17
        /*05ca*/ 	.short	(.L_193 - .L_192)
.L_192:
        /*05cc*/ 	.word	0x00000000
        /*05d0*/ 	.short	0x0027
        /*05d2*/ 	.short	0x0138
        /*05d4*/ 	.byte	0x00, 0xf4, 0x21, 0x00


	//----- nvinfo : EIATTR_KPARAM_INFO
	.align		4
.L_193:
        /*05d8*/ 	.byte	0x04, 0x17
        /*05da*/ 	.short	(.L_195 - .L_194)
.L_194:
        /*05dc*/ 	.word	0x00000000
        /*05e0*/ 	.short	0x0026
        /*05e2*/ 	.short	0x0130
        /*05e4*/ 	.byte	0x00, 0xf4, 0x21, 0x00


	//----- nvinfo : EIATTR_KPARAM_INFO
	.align		4
.L_195:
        /*05e8*/ 	.byte	0x04, 0x17
        /*05ea*/ 	.short	(.L_197 - .L_196)
.L_196:
        /*05ec*/ 	.word	0x00000000
        /*05f0*/ 	.short	0x0025
        /*05f2*/ 	.short	0x0128
        /*05f4*/ 	.byte	0x00, 0xf4, 0x21, 0x00


	//----- nvinfo : EIATTR_KPARAM_INFO
	.align		4
.L_197:
        /*05f8*/ 	.byte	0x04, 0x17
        /*05fa*/ 	.short	(.L_199 - .L_198)
.L_198:
        /*05fc*/ 	.word	0x00000000
        /*0600*/ 	.short	0x0024
        /*0602*/ 	.short	0x0120
        /*0604*/ 	.byte	0x00, 0xf4, 0x21, 0x00


	//----- nvinfo : EIATTR_KPARAM_INFO
	.align		4
.L_199:
        /*0608*/ 	.byte	0x04, 0x17
        /*060a*/ 	.short	(.L_201 - .L_200)
.L_200:
        /*060c*/ 	.word	0x00000000
        /*0610*/ 	.short	0x0023
        /*0612*/ 	.short	0x0118
        /*0614*/ 	.byte	0x00, 0xf4, 0x21, 0x00


	//----- nvinfo : EIATTR_KPARAM_INFO
	.align		4
.L_201:
        /*0618*/ 	.byte	0x04, 0x17
        /*061a*/ 	.short	(.L_203 - .L_202)
.L_202:
        /*061c*/ 	.word	0x00000000
        /*0620*/ 	.short	0x0022
        /*0622*/ 	.short	0x0110
        /*0624*/ 	.byte	0x00, 0xf4, 0x21, 0x00


	//----- nvinfo : EIATTR_KPARAM_INFO
	.align		4
.L_203:
        /*0628*/ 	.byte	0x04, 0x17
        /*062a*/ 	.short	(.L_205 - .L_204)
.L_204:
        /*062c*/ 	.word	0x00000000
        /*0630*/ 	.short	0x0021
        /*0632*/ 	.short	0x0108
        /*0634*/ 	.byte	0x00, 0xf4, 0x21, 0x00


	//----- nvinfo : EIATTR_KPARAM_INFO
	.align		4
.L_205:
        /*0638*/ 	.byte	0x04, 0x17
        /*063a*/ 	.short	(.L_207 - .L_206)
.L_206:
        /*063c*/ 	.word	0x00000000
        /*0640*/ 	.short	0x0020
        /*0642*/ 	.short	0x0100
        /*0644*/ 	.byte	0x00, 0xf4, 0x21, 0x00


	//----- nvinfo : EIATTR_KPARAM_INFO
	.align		4
.L_207:
        /*0648*/ 	.byte	0x04, 0x17
        /*064a*/ 	.short	(.L_209 - .L_208)
.L_208:
        /*064c*/ 	.word	0x00000000
        /*0650*/ 	.short	0x001f
        /*0652*/ 	.short	0x00f8
        /*0654*/ 	.byte	0x00, 0xf4, 0x21, 0x00


	//----- nvinfo : EIATTR_KPARAM_INFO
	.align		4
.L_209:
        /*0658*/ 	.byte	0x04, 0x17
        /*065a*/ 	.short	(.L_211 - .L_210)
.L_210:
        /*065c*/ 	.word	0x00000000
        /*0660*/ 	.short	0x001e
        /*0662*/ 	.short	0x00f0
        /*0664*/ 	.byte	0x00, 0xf4, 0x21, 0x00


	//----- nvinfo : EIATTR_KPARAM_INFO
	.align		4
.L_211:
        /*0668*/ 	.byte	0x04, 0x17
        /*066a*/ 	.short	(.L_213 - .L_212)
.L_212:
        /*066c*/ 	.word	0x00000000
        /*0670*/ 	.short	0x001d
        /*0672*/ 	.short	0x00e8
        /*0674*/ 	.byte	0x00, 0xf4, 0x21, 0x00


	//----- nvinfo : EIATTR_KPARAM_INFO
	.align		4
.L_213:
        /*0678*/ 	.byte	0x04, 0x17
        /*067a*/ 	.short	(.L_215 - .L_214)
.L_214:
        /*067c*/ 	.word	0x00000000
        /*0680*/ 	.short	0x001c
        /*0682*/ 	.short	0x00e0
        /*0684*/ 	.byte	0x00, 0xf4, 0x21, 0x00


	//----- nvinfo : EIATTR_KPARAM_INFO
	.align		4
.L_215:
        /*0688*/ 	.byte	0x04, 0x17
        /*068a*/ 	.short	(.L_217 - .L_216)
.L_216:
        /*068c*/ 	.word	0x00000000
        /*0690*/ 	.short	0x001b
        /*0692*/ 	.short	0x00d8
        /*0694*/ 	.byte	0x00, 0xf4, 0x21, 0x00


	//----- nvinfo : EIATTR_KPARAM_INFO
	.align		4
.L_217:
        /*0698*/ 	.byte	0x04, 0x17
        /*069a*/ 	.short	(.L_219 - .L_218)
.L_218:
        /*069c*/ 	.word	0x00000000
        /*06a0*/ 	.short	0x001a
        /*06a2*/ 	.short	0x00d0
        /*06a4*/ 	.byte	0x00, 0xf4, 0x21, 0x00


	//----- nvinfo : EIATTR_KPARAM_INFO
	.align		4
.L_219:
        /*06a8*/ 	.byte	0x04, 0x17
        /*06aa*/ 	.short	(.L_221 - .L_220)
.L_220:
        /*06ac*/ 	.word	0x00000000
        /*06b0*/ 	.short	0x0019
        /*06b2*/ 	.short	0x00c8
        /*06b4*/ 	.byte	0x00, 0xf4, 0x21, 0x00


	//----- nvinfo : EIATTR_KPARAM_INFO
	.align		4
.L_221:
        /*06b8*/ 	.byte	0x04, 0x17
        /*06ba*/ 	.short	(.L_223 - .L_222)
.L_222:
        /*06bc*/ 	.word	0x00000000
        /*06c0*/ 	.short	0x0018
        /*06c2*/ 	.short	0x00c0
        /*06c4*/ 	.byte	0x00, 0xf4, 0x21, 0x00


	//----- nvinfo : EIATTR_KPARAM_INFO
	.align		4
.L_223:
        /*06c8*/ 	.byte	0x04, 0x17
        /*06ca*/ 	.short	(.L_225 - .L_224)
.L_224:
        /*06cc*/ 	.word	0x00000000
        /*06d0*/ 	.short	0x0017
        /*06d2*/ 	.short	0x00b8
        /*06d4*/ 	.byte	0x00, 0xf4, 0x21, 0x00


	//----- nvinfo : EIATTR_KPARAM_INFO
	.align		4
.L_225:
        /*06d8*/ 	.byte	0x04, 0x17
        /*06da*/ 	.short	(.L_227 - .L_226)
.L_226:
        /*06dc*/ 	.word	0x00000000
        /*06e0*/ 	.short	0x0016
        /*06e2*/ 	.short	0x00b0
        /*06e4*/ 	.byte	0x00, 0xf4, 0x21, 0x00


	//----- nvinfo : EIATTR_KPARAM_INFO
	.align		4
.L_227:
        /*06e8*/ 	.byte	0x04, 0x17
        /*06ea*/ 	.short	(.L_229 - .L_228)
.L_228:
        /*06ec*/ 	.word	0x00000000
        /*06f0*/ 	.short	0x0015
        /*06f2*/ 	.short	0x00a8
        /*06f4*/ 	.byte	0x00, 0xf4, 0x21, 0x00


	//----- nvinfo : EIATTR_KPARAM_INFO
	.align		4
.L_229:
        /*06f8*/ 	.byte	0x04, 0x17
        /*06fa*/ 	.short	(.L_231 - .L_230)
.L_230:
        /*06fc*/ 	.word	0x00000000
        /*0700*/ 	.short	0x0014
        /*0702*/ 	.short	0x00a0
        /*0704*/ 	.byte	0x00, 0xf4, 0x21, 0x00


	//----- nvinfo : EIATTR_KPARAM_INFO
	.align		4
.L_231:
        /*0708*/ 	.byte	0x04, 0x17
        /*070a*/ 	.short	(.L_233 - .L_232)
.L_232:
        /*070c*/ 	.word	0x00000000
        /*0710*/ 	.short	0x0013
        /*0712*/ 	.short	0x0098
        /*0714*/ 	.byte	0x00, 0xf4, 0x21, 0x00


	//----- nvinfo : EIATTR_KPARAM_INFO
	.align		4
.L_233:
        /*0718*/ 	.byte	0x04, 0x17
        /*071a*/ 	.short	(.L_235 - .L_234)
.L_234:
        /*071c*/ 	.word	0x00000000
        /*0720*/ 	.short	0x0012
        /*0722*/ 	.short	0x0090
        /*0724*/ 	.byte	0x00, 0xf4, 0x21, 0x00


	//----- nvinfo : EIATTR_KPARAM_INFO
	.align		4
.L_235:
        /*0728*/ 	.byte	0x04, 0x17
        /*072a*/ 	.short	(.L_237 - .L_236)
.L_236:
        /*072c*/ 	.word	0x00000000
        /*0730*/ 	.short	0x0011
        /*0732*/ 	.short	0x0088
        /*0734*/ 	.byte	0x00, 0xf4, 0x21, 0x00


	//----- nvinfo : EIATTR_KPARAM_INFO
	.align		4
.L_237:
        /*0738*/ 	.byte	0x04, 0x17
        /*073a*/ 	.short	(.L_239 - .L_238)
.L_238:
        /*073c*/ 	.word	0x00000000
        /*0740*/ 	.short	0x0010
        /*0742*/ 	.short	0x0080
        /*0744*/ 	.byte	0x00, 0xf4, 0x21, 0x00


	//----- nvinfo : EIATTR_KPARAM_INFO
	.align		4
.L_239:
        /*0748*/ 	.byte	0x04, 0x17
        /*074a*/ 	.short	(.L_241 - .L_240)
.L_240:
        /*074c*/ 	.word	0x00000000
        /*0750*/ 	.short	0x000f
        /*0752*/ 	.short	0x0078
        /*0754*/ 	.byte	0x00, 0xf4, 0x21, 0x00


	//----- nvinfo : EIATTR_KPARAM_INFO
	.align		4
.L_241:
        /*0758*/ 	.byte	0x04, 0x17
        /*075a*/ 	.short	(.L_243 - .L_242)
.L_242:
        /*075c*/ 	.word	0x00000000
        /*0760*/ 	.short	0x000e
        /*0762*/ 	.short	0x0070
        /*0764*/ 	.byte	0x00, 0xf4, 0x21, 0x00


	//----- nvinfo : EIATTR_KPARAM_INFO
	.align		4
.L_243:
        /*0768*/ 	.byte	0x04, 0x17
        /*076a*/ 	.short	(.L_245 - .L_244)
.L_244:
        /*076c*/ 	.word	0x00000000
        /*0770*/ 	.short	0x000d
        /*0772*/ 	.short	0x0068
        /*0774*/ 	.byte	0x00, 0xf4, 0x21, 0x00


	//----- nvinfo : EIATTR_KPARAM_INFO
	.align		4
.L_245:
        /*0778*/ 	.byte	0x04, 0x17
        /*077a*/ 	.short	(.L_247 - .L_246)
.L_246:
        /*077c*/ 	.word	0x00000000
        /*0780*/ 	.short	0x000c
        /*0782*/ 	.short	0x0060
        /*0784*/ 	.byte	0x00, 0xf4, 0x21, 0x00


	//----- nvinfo : EIATTR_KPARAM_INFO
	.align		4
.L_247:
        /*0788*/ 	.byte	0x04, 0x17
        /*078a*/ 	.short	(.L_249 - .L_248)
.L_248:
        /*078c*/ 	.word	0x00000000
        /*0790*/ 	.short	0x000b
        /*0792*/ 	.short	0x0058
        /*0794*/ 	.byte	0x00, 0xf4, 0x21, 0x00


	//----- nvinfo : EIATTR_KPARAM_INFO
	.align		4
.L_249:
        /*0798*/ 	.byte	0x04, 0x17
        /*079a*/ 	.short	(.L_251 - .L_250)
.L_250:
        /*079c*/ 	.word	0x00000000
        /*07a0*/ 	.short	0x000a
        /*07a2*/ 	.short	0x0050
        /*07a4*/ 	.byte	0x00, 0xf4, 0x21, 0x00


	//----- nvinfo : EIATTR_KPARAM_INFO
	.align		4
.L_251:
        /*07a8*/ 	.byte	0x04, 0x17
        /*07aa*/ 	.short	(.L_253 - .L_252)
.L_252:
        /*07ac*/ 	.word	0x00000000
        /*07b0*/ 	.short	0x0009
        /*07b2*/ 	.short	0x0048
        /*07b4*/ 	.byte	0x00, 0xf4, 0x21, 0x00


	//----- nvinfo : EIATTR_KPARAM_INFO
	.align		4
.L_253:
        /*07b8*/ 	.byte	0x04, 0x17
        /*07ba*/ 	.short	(.L_255 - .L_254)
.L_254:
        /*07bc*/ 	.word	0x00000000
        /*07c0*/ 	.short	0x0008
        /*07c2*/ 	.short	0x0040
        /*07c4*/ 	.byte	0x00, 0xf4, 0x21, 0x00


	//----- nvinfo : EIATTR_KPARAM_INFO
	.align		4
.L_255:
        /*07c8*/ 	.byte	0x04, 0x17
        /*07ca*/ 	.short	(.L_257 - .L_256)
.L_256:
        /*07cc*/ 	.word	0x00000000
        /*07d0*/ 	.short	0x0007
        /*07d2*/ 	.short	0x0038
        /*07d4*/ 	.byte	0x00, 0xf4, 0x21, 0x00


	//----- nvinfo : EIATTR_KPARAM_INFO
	.align		4
.L_257:
        /*07d8*/ 	.byte	0x04, 0x17
        /*07da*/ 	.short	(.L_259 - .L_258)
.L_258:
        /*07dc*/ 	.word	0x00000000
        /*07e0*/ 	.short	0x0006
        /*07e2*/ 	.short	0x0030
        /*07e4*/ 	.byte	0x00, 0xf4, 0x21, 0x00


	//----- nvinfo : EIATTR_KPARAM_INFO
	.align		4
.L_259:
        /*07e8*/ 	.byte	0x04, 0x17
        /*07ea*/ 	.short	(.L_261 - .L_260)
.L_260:
        /*07ec*/ 	.word	0x00000000
        /*07f0*/ 	.short	0x0005
        /*07f2*/ 	.short	0x0028
        /*07f4*/ 	.byte	0x00, 0xf4, 0x21, 0x00


	//----- nvinfo : EIATTR_KPARAM_INFO
	.align		4
.L_261:
        /*07f8*/ 	.byte	0x04, 0x17
        /*07fa*/ 	.short	(.L_263 - .L_262)
.L_262:
        /*07fc*/ 	.word	0x00000000
        /*0800*/ 	.short	0x0004
        /*0802*/ 	.short	0x0020
        /*0804*/ 	.byte	0x00, 0xf4, 0x21, 0x00


	//----- nvinfo : EIATTR_KPARAM_INFO
	.align		4
.L_263:
        /*0808*/ 	.byte	0x04, 0x17
        /*080a*/ 	.short	(.L_265 - .L_264)
.L_264:
        /*080c*/ 	.word	0x00000000
        /*0810*/ 	.short	0x0003
        /*0812*/ 	.short	0x0018
        /*0814*/ 	.byte	0x00, 0xf4, 0x21, 0x00


	//----- nvinfo : EIATTR_KPARAM_INFO
	.align		4
.L_265:
        /*0818*/ 	.byte	0x04, 0x17
        /*081a*/ 	.short	(.L_267 - .L_266)
.L_266:
        /*081c*/ 	.word	0x00000000
        /*0820*/ 	.short	0x0002
        /*0822*/ 	.short	0x0010
        /*0824*/ 	.byte	0x00, 0xf4, 0x21, 0x00


	//----- nvinfo : EIATTR_KPARAM_INFO
	.align		4
.L_267:
        /*0828*/ 	.byte	0x04, 0x17
        /*082a*/ 	.short	(.L_269 - .L_268)
.L_268:
        /*082c*/ 	.word	0x00000000
        /*0830*/ 	.short	0x0001
        /*0832*/ 	.short	0x0008
        /*0834*/ 	.byte	0x00, 0xf4, 0x21, 0x00


	//----- nvinfo : EIATTR_KPARAM_INFO
	.align		4
.L_269:
        /*0838*/ 	.byte	0x04, 0x17
        /*083a*/ 	.short	(.L_271 - .L_270)
.L_270:
        /*083c*/ 	.word	0x00000000
        /*0840*/ 	.short	0x0000
        /*0842*/ 	.short	0x0000
        /*0844*/ 	.byte	0x00, 0xf4, 0x21, 0x00


	//----- nvinfo : EIATTR_MAXREG_COUNT
	.align		4
.L_271:
        /*0848*/ 	.byte	0x03, 0x1b
        /*084a*/ 	.short	0x00ff


	//----- nvinfo : EIATTR_EXIT_INSTR_OFFSETS
	.align		4
        /*084c*/ 	.byte	0x04, 0x1c
        /*084e*/ 	.short	(.L_273 - .L_272)


	//   ....[0]....
.L_272:
        /*0850*/ 	.word	0x00003f30


	//   ....[1]....
        /*0854*/ 	.word	0x00003f60


	//----- nvinfo : EIATTR_REQNTID
	.align		4
.L_273:
        /*0858*/ 	.byte	0x04, 0x10
        /*085a*/ 	.short	(.L_275 - .L_274)
.L_274:
        /*085c*/ 	.word	0x00000080
        /*0860*/ 	.word	0x00000001
        /*0864*/ 	.word	0x00000001
.L_275:


//--------------------- .nv.callgraph             --------------------------
	.section	.nv.callgraph,"",@"SHT_CUDA_CALLGRAPH"
	.align	4
	.sectionentsize	8
	.align		4
        /*0000*/ 	.word	0x00000000
	.align		4
        /*0004*/ 	.word	0xffffffff
	.align		4
        /*0008*/ 	.word	0x00000000
	.align		4
        /*000c*/ 	.word	0xfffffffe
	.align		4
        /*0010*/ 	.word	0x00000000
	.align		4
        /*0014*/ 	.word	0xfffffffd
	.align		4
        /*0018*/ 	.word	0x00000000
	.align		4
        /*001c*/ 	.word	0xfffffffc


//--------------------- .nv.rel.action            --------------------------
	.section	.nv.rel.action,"",@"SHT_CUDA_RELOCINFO"
	.align	8
	.sectionentsize	8
        /*0000*/ 	.byte	0x73, 0x00, 0x00, 0x00, 0x00, 0x00, 0x00, 0x00, 0x00, 0x00, 0x00, 0x11, 0x25, 0x00, 0x05, 0x36


//--------------------- .nv.constant0.triton_poi_fused_add_expand_mul_neg_pow_select_select_backward_squeeze_unsqueeze_51 --------------------------
	.section	.nv.constant0.triton_poi_fused_add_expand_mul_neg_pow_select_select_backward_squeeze_unsqueeze_51,"a",@progbits
	.sectionflags	@""
	.align	4
.nv.constant0.triton_poi_fused_add_expand_mul_neg_pow_select_select_backward_squeeze_unsqueeze_51:
	.zero		1400


//--------------------- .text.triton_poi_fused_add_expand_mul_neg_pow_select_select_backward_squeeze_unsqueeze_51 --------------------------
	.section	.text.triton_poi_fused_add_expand_mul_neg_pow_select_select_backward_squeeze_unsqueeze_51,"ax",@progbits
	.sectioninfo	@"SHI_REGISTERS=48"
	.align	128
        .global         triton_poi_fused_add_expand_mul_neg_pow_select_select_backward_squeeze_unsqueeze_51
        .type           triton_poi_fused_add_expand_mul_neg_pow_select_select_backward_squeeze_unsqueeze_51,@function
        .size           triton_poi_fused_add_expand_mul_neg_pow_select_select_backward_squeeze_unsqueeze_51,(.L_x_1 - triton_poi_fused_add_expand_mul_neg_pow_select_select_backward_squeeze_unsqueeze_51)
        .other          triton_poi_fused_add_expand_mul_neg_pow_select_select_backward_squeeze_unsqueeze_51,@"STO_CUDA_ENTRY STV_DEFAULT"
triton_poi_fused_add_expand_mul_neg_pow_select_select_backward_squeeze_unsqueeze_51:
.text.triton_poi_fused_add_expand_mul_neg_pow_select_select_backward_squeeze_unsqueeze_51:
[----:B------:R-:W-:Y:S02]  /*0000*/  MOV R1, c[0x0][0x28] ;  /* 0x00000a0000017a02 */ /* 0x000fe40000000f00 */
[----:B------:R-:W0:Y:S01]  /*0010*/  S2R R0, SR_TID.X ;  /* 0x0000000000007919 */ /* 0x000e220000002100 */
[----:B------:R-:W-:Y:S01]  /*0020*/  MOV R12, 0x4 ;  /* 0x00000004000c7802 */ /* 0x000fe20000000f00 */
[----:B------:R-:W-:Y:S01]  /*0030*/  CS2R R8, SRZ ;  /* 0x0000000000087805 */ /* 0x000fe2000001ff00 */
[----:B------:R-:W-:Y:S01]  /*0040*/  CS2R R6, SRZ ;  /* 0x0000000000067805 */ /* 0x000fe2000001ff00 */
[----:B------:R-:W1:Y:S01]  /*0050*/  S2R R3, SR_CTAID.X ;  /* 0x0000000000037919 */ /* 0x000e620000002500 */
[----:B------:R-:W-:Y:S01]  /*0060*/  ULDC.64 UR4, c[0x0][0x118] ;  /* 0x0000460000047ab9 */ /* 0x000fe20000000a00 */
[----:B0-----:R-:W-:Y:S02]  /*0070*/  SHF.L.U32 R0, R0, 0x1, RZ ;  /* 0x0000000100007819 */ /* 0x001fe400000006ff */
[----:B-1----:R-:W-:Y:S02]  /*0080*/  SHF.R.S32.HI R2, RZ, 0x17, R3 ;  /* 0x00000017ff027819 */ /* 0x002fe40000011403 */
[----:B------:R-:W-:-:S02]  /*0090*/  LOP3.LUT R0, R0, 0xfe, RZ, 0xc0, !PT ;  /* 0x000000fe00007812 */ /* 0x000fc400078ec0ff */
[----:B------:R-:W-:Y:S02]  /*00a0*/  SGXT R2, R2, 0x1 ;  /* 0x000000010202781a */ /* 0x000fe40000000200 */
[----:B------:R-:W-:-:S04]  /*00b0*/  LEA R3, R3, R0, 0x8 ;  /* 0x0000000003037211 */ /* 0x000fc800078e40ff */
[----:B------:R-:W-:Y:S02]  /*00c0*/  LEA.HI R2, R2, R3, RZ, 0x6 ;  /* 0x0000000302027211 */ /* 0x000fe400078f30ff */
[----:B------:R-:W-:Y:S02]  /*00d0*/  ISETP.GE.AND P0, PT, R3, 0x800, PT ;  /* 0x000008000300780c */ /* 0x000fe40003f06270 */
[----:B------:R-:W-:-:S04]  /*00e0*/  LOP3.LUT R2, R2, 0xffffffc0, RZ, 0xc0, !PT ;  /* 0xffffffc002027812 */ /* 0x000fc800078ec0ff */
[----:B------:R-:W-:Y:S01]  /*00f0*/  IADD3 R5, R3, -R2, RZ ;  /* 0x8000000203057210 */ /* 0x000fe20007ffe0ff */
[----:B------:R-:W-:-:S04]  /*0100*/  CS2R R16, SRZ ;  /* 0x0000000000107805 */ /* 0x000fc8000001ff00 */
[----:B------:R-:W-:-:S04]  /*0110*/  IMAD.WIDE R14, R5, R12, c[0x0][0x168] ;  /* 0x00005a00050e7625 */ /* 0x000fc800078e020c */
[CC--:B------:R-:W-:Y:S01]  /*0120*/  IMAD.WIDE R20, R5.reuse, R12.reuse, c[0x0][0x170] ;  /* 0x00005c0005147625 */ /* 0x0c0fe200078e020c */
[----:B------:R0:W2:Y:S03]  /*0130*/  @!P0 LDG.E.EL.64 R8, [R14.64] ;  /* 0x000000040e088981 */ /* 0x0000a6000c2e1b00 */
[----:B------:R-:W-:Y:S01]  /*0140*/  IMAD.WIDE R22, R5, R12, c[0x0][0x178] ;  /* 0x00005e0005167625 */ /* 0x000fe200078e020c */
[----:B------:R1:W3:Y:S01]  /*0150*/  @!P0 LDG.E.EL.64 R6, [R20.64] ;  /* 0x0000000414068981 */ /* 0x0002e2000c2e1b00 */
[----:B------:R-:W-:-:S03]  /*0160*/  CS2R R18, SRZ ;  /* 0x0000000000127805 */ /* 0x000fc6000001ff00 */
[----:B------:R4:W5:Y:S01]  /*0170*/  @!P0 LDG.E.EL.64 R16, [R22.64] ;  /* 0x0000000416108981 */ /* 0x000962000c2e1b00 */
[----:B------:R-:W-:Y:S01]  /*0180*/  IMAD.WIDE R24, R5, R12, c[0x0][0x180] ;  /* 0x0000600005187625 */ /* 0x000fe200078e020c */
[----:B------:R-:W-:-:S03]  /*0190*/  CS2R R10, SRZ ;  /* 0x00000000000a7805 */ /* 0x000fc6000001ff00 */
[CC--:B0-----:R-:W-:Y:S01]  /*01a0*/  IMAD.WIDE R14, R5.reuse, R12.reuse, c[0x0][0x188] ;  /* 0x00006200050e7625 */ /* 0x0c1fe200078e020c */
[----:B------:R0:W5:Y:S01]  /*01b0*/  @!P0 LDG.E.EL.64 R18, [R24.64] ;  /* 0x0000000418128981 */ /* 0x000162000c2e1b00 */
[----:B------:R-:W-:Y:S02]  /*01c0*/  CS2R R32, SRZ ;  /* 0x0000000000207805 */ /* 0x000fe4000001ff00 */
[-C--:B-1----:R-:W-:Y:S01]  /*01d0*/  IMAD.WIDE R20, R5, R12.reuse, c[0x0][0x190] ;  /* 0x0000640005147625 */ /* 0x082fe200078e020c */
[----:B------:R1:W5:Y:S04]  /*01e0*/  @!P0 LDG.E.EL.64 R10, [R14.64] ;  /* 0x000000040e0a8981 */ /* 0x000368000c2e1b00 */
[----:B------:R0:W5:Y:S01]  /*01f0*/  @!P0 LDG.E.EL.64 R32, [R20.64] ;  /* 0x0000000414208981 */ /* 0x000162000c2e1b00 */
[----:B------:R-:W-:Y:S01]  /*0200*/  LOP3.LUT R2, R3, 0xffffffc0, RZ, 0xc0, !PT ;  /* 0xffffffc003027812 */ /* 0x000fe200078ec0ff */
[----:B----4-:R-:W-:Y:S01]  /*0210*/  CS2R R22, SRZ ;  /* 0x0000000000167805 */ /* 0x010fe2000001ff00 */
[CC--:B------:R-:W-:Y:S01]  /*0220*/  IMAD.WIDE R40, R5.reuse, R12.reuse, c[0x0][0x1b0] ;  /* 0x00006c0005287625 */ /* 0x0c0fe200078e020c */
[----:B------:R-:W-:Y:S01]  /*0230*/  CS2R R36, SRZ ;  /* 0x0000000000247805 */ /* 0x000fe2000001ff00 */
[C---:B------:R-:W-:Y:S01]  /*0240*/  ISETP.NE.AND P4, PT, R2.reuse, 0x7c0, PT ;  /* 0x000007c00200780c */ /* 0x040fe20003f85270 */
[----:B------:R-:W-:Y:S01]  /*0250*/  CS2R R34, SRZ ;  /* 0x0000000000227805 */ /* 0x000fe2000001ff00 */
[C---:B------:R-:W-:Y:S01]  /*0260*/  ISETP.NE.AND P3, PT, R2.reuse, 0x780, PT ;  /* 0x000007800200780c */ /* 0x040fe20003f65270 */
[CC--:B-1----:R-:W-:Y:S01]  /*0270*/  IMAD.WIDE R14, R5.reuse, R12.reuse, c[0x0][0x1a8] ;  /* 0x00006a00050e7625 */ /* 0x0c2fe200078e020c */
[C---:B------:R-:W-:Y:S01]  /*0280*/  ISETP.NE.AND P2, PT, R2.reuse, 0x740, PT ;  /* 0x000007400200780c */ /* 0x040fe20003f45270 */
[----:B------:R-:W-:Y:S01]  /*0290*/  CS2R R28, SRZ ;  /* 0x00000000001c7805 */ /* 0x000fe2000001ff00 */
[----:B------:R-:W-:Y:S01]  /*02a0*/  CS2R R30, SRZ ;  /* 0x00000000001e7805 */ /* 0x000fe2000001ff00 */
[----:B0-----:R-:W-:Y:S01]  /*02b0*/  IMAD.WIDE R24, R5, R12, c[0x0][0x198] ;  /* 0x0000660005187625 */ /* 0x001fe200078e020c */
[----:B------:R0:W4:Y:S01]  /*02c0*/  @!P0 LDG.E.EL.64 R22, [R14.64] ;  /* 0x000000040e168981 */ /* 0x000122000c2e1b00 */
[----:B------:R-:W-:-:S02]  /*02d0*/  ISETP.NE.AND P1, PT, R2, 0x700, PT ;  /* 0x000007000200780c */ /* 0x000fc40003f25270 */
[----:B------:R-:W-:Y:S01]  /*02e0*/  ISETP.NE.AND P5, PT, R2, 0x6c0, PT ;  /* 0x000006c00200780c */ /* 0x000fe20003fa5270 */
[----:B------:R-:W-:Y:S01]  /*02f0*/  CS2R R20, SRZ ;  /* 0x0000000000147805 */ /* 0x000fe2000001ff00 */
[CC--:B------:R-:W-:Y:S01]  /*0300*/  IMAD.WIDE R42, R5.reuse, R12.reuse, c[0x0][0x268] ;  /* 0x00009a00052a7625 */ /* 0x0c0fe200078e020c */
[----:B------:R1:W4:Y:S03]  /*0310*/  @!P0 LDG.E.EL.64 R36, [R24.64] ;  /* 0x0000000418248981 */ /* 0x000326000c2e1b00 */
[CC--:B------:R-:W-:Y:S01]  /*0320*/  IMAD.WIDE R26, R5.reuse, R12.reuse, c[0x0][0x1a0] ;  /* 0x00006800051a7625 */ /* 0x0c0fe200078e020c */
[----:B0-----:R-:W-:Y:S01]  /*0330*/  CS2R R14, SRZ ;  /* 0x00000000000e7805 */ /* 0x001fe2000001ff00 */
[----:B------:R0:W4:Y:S04]  /*0340*/  @!P0 LDG.E.EL.64 R20, [R40.64] ;  /* 0x0000000428148981 */ /* 0x000128000c2e1b00 */
[----:B------:R-:W4:Y:S01]  /*0350*/  @!P0 LDG.E.EL.64 R30, [R42.64] ;  /* 0x000000042a1e8981 */ /* 0x000f22000c2e1b00 */
[----:B------:R-:W-:Y:S01]  /*0360*/  CS2R R38, SRZ ;  /* 0x0000000000267805 */ /* 0x000fe2000001ff00 */
[----:B-1----:R-:W-:-:S02]  /*0370*/  IMAD.WIDE R24, R5, R12, c[0x0][0x270] ;  /* 0x00009c0005187625 */ /* 0x002fc400078e020c */
[----:B------:R1:W4:Y:S02]  /*0380*/  @!P0 LDG.E.EL.64 R34, [R26.64] ;  /* 0x000000041a228981 */ /* 0x000324000c2e1b00 */
[CC--:B0-----:R-:W-:Y:S02]  /*0390*/  IMAD.WIDE R40, R5.reuse, R12.reuse, c[0x0][0x280] ;  /* 0x0000a00005287625 */ /* 0x0c1fe400078e020c */
[----:B------:R0:W4:Y:S04]  /*03a0*/  @!P0 LDG.E.EL.64 R38, [R24.64] ;  /* 0x0000000418268981 */ /* 0x000128000c2e1b00 */
[----:B------:R0:W4:Y:S02]  /*03b0*/  @!P0 LDG.E.EL.64 R28, [R40.64] ;  /* 0x00000004281c8981 */ /* 0x000124000c2e1b00 */
[----:B0-----:R-:W-:Y:S01]  /*03c0*/  IMAD.WIDE R40, R5, R12, c[0x0][0x468] ;  /* 0x00011a0005287625 */ /* 0x001fe200078e020c */
[----:B--2---:R-:W-:-:S02]  /*03d0*/  FSEL R9, R9, RZ, !P4 ;  /* 0x000000ff09097208 */ /* 0x004fc40006000000 */
[----:B------:R-:W-:Y:S02]  /*03e0*/  FSEL R8, R8, RZ, !P4 ;  /* 0x000000ff08087208 */ /* 0x000fe40006000000 */
[----:B---3--:R-:W-:Y:S02]  /*03f0*/  FSEL R0, R7, RZ, !P3 ;  /* 0x000000ff07007208 */ /* 0x008fe40005800000 */
[----:B------:R-:W-:Y:S02]  /*0400*/  FSEL R13, R6, RZ, !P3 ;  /* 0x000000ff060d7208 */ /* 0x000fe40005800000 */
[----:B-----5:R-:W-:Y:S01]  /*0410*/  FSEL R17, R17, RZ, !P2 ;  /* 0x000000ff11117208 */ /* 0x020fe20005000000 */
[----:B------:R-:W-:Y:S01]  /*0420*/  FADD R0, R9, R0 ;  /* 0x0000000009007221 */ /* 0x000fe20000000000 */
[----:B------:R-:W-:Y:S01]  /*0430*/  FSEL R9, R16, RZ, !P2 ;  /* 0x000000ff10097208 */ /* 0x000fe20005000000 */
[----:B------:R-:W-:Y:S01]  /*0440*/  FADD R8, R8, R13 ;  /* 0x0000000d08087221 */ /* 0x000fe20000000000 */
[----:B------:R-:W-:Y:S01]  /*0450*/  IMAD.WIDE R6, R5, R12, c[0x0][0x368] ;  /* 0x0000da0005067625 */ /* 0x000fe200078e020c */
[----:B------:R-:W-:-:S02]  /*0460*/  FADD R0, R0, R17 ;  /* 0x0000001100007221 */ /* 0x000fc40000000000 */
[----:B------:R-:W-:Y:S01]  /*0470*/  FADD R4, R8, R9 ;  /* 0x0000000908047221 */ /* 0x000fe20000000000 */
[----:B------:R-:W-:Y:S01]  /*0480*/  CS2R R16, SRZ ;  /* 0x0000000000107805 */ /* 0x000fe2000001ff00 */
[----:B------:R-:W-:Y:S01]  /*0490*/  IMAD.WIDE R8, R5, R12, c[0x0][0x370] ;  /* 0x0000dc0005087625 */ /* 0x000fe200078e020c */
[----:B------:R0:W2:Y:S01]  /*04a0*/  @!P0 LDG.E.EL.64 R14, [R6.64] ;  /* 0x00000004060e8981 */ /* 0x0000a2000c2e1b00 */
[----:B------:R-:W-:-:S03]  /*04b0*/  FSEL R11, R11, RZ, !P5 ;  /* 0x000000ff0b0b7208 */ /* 0x000fc60006800000 */
[----:B------:R3:W5:Y:S01]  /*04c0*/  @!P0 LDG.E.EL.64 R16, [R8.64] ;  /* 0x0000000408108981 */ /* 0x000762000c2e1b00 */
[----:B0-----:R-:W-:Y:S02]  /*04d0*/  FSEL R7, R18, RZ, !P1 ;  /* 0x000000ff12077208 */ /* 0x001fe40004800000 */
[----:B---3--:R-:W-:-:S03]  /*04e0*/  FSEL R9, R10, RZ, !P5 ;  /* 0x000000ff0a097208 */ /* 0x008fc60006800000 */
[----:B------:R-:W-:Y:S01]  /*04f0*/  FADD R4, R4, R7 ;  /* 0x0000000704047221 */ /* 0x000fe20000000000 */
[----:B------:R-:W-:-:S03]  /*0500*/  ISETP.NE.AND P5, PT, R2, 0x680, PT ;  /* 0x000006800200780c */ /* 0x000fc60003fa5270 */
[----:B------:R-:W-:Y:S01]  /*0510*/  FADD R4, R4, R9 ;  /* 0x0000000904047221 */ /* 0x000fe20000000000 */
[----:B------:R-:W-:-:S05]  /*0520*/  FSEL R9, R32, RZ, !P5 ;  /* 0x000000ff20097208 */ /* 0x000fca0006800000 */
[----:B------:R-:W-:Y:S02]  /*0530*/  FADD R4, R4, R9 ;  /* 0x0000000904047221 */ /* 0x000fe40000000000 */
[----:B------:R-:W-:-:S06]  /*0540*/  CS2R R8, SRZ ;  /* 0x0000000000087805 */ /* 0x000fcc000001ff00 */
[----:B------:R0:W3:Y:S01]  /*0550*/  @!P0 LDG.E.EL.64 R8, [R40.64] ;  /* 0x0000000428088981 */ /* 0x0000e2000c2e1b00 */
[----:B------:R-:W-:Y:S01]  /*0560*/  FSEL R19, R19, RZ, !P1 ;  /* 0x000000ff13137208 */ /* 0x000fe20004800000 */
[----:B------:R-:W-:-:S04]  /*0570*/  CS2R R6, SRZ ;  /* 0x0000000000067805 */ /* 0x000fc8000001ff00 */
[----:B------:R-:W-:Y:S01]  /*0580*/  FADD R0, R0, R19 ;  /* 0x0000001300007221 */ /* 0x000fe20000000000 */
[----:B------:R-:W-:Y:S01]  /*0590*/  CS2R R24, SRZ ;  /* 0x0000000000187805 */ /* 0x000fe2000001ff00 */
[-C--:B------:R-:W-:Y:S01]  /*05a0*/  IMAD.WIDE R18, R5, R12.reuse, c[0x0][0x378] ;  /* 0x0000de0005127625 */ /* 0x080fe200078e020c */
[----:B------:R-:W-:Y:S01]  /*05b0*/  FSEL R33, R33, RZ, !P5 ;  /* 0x000000ff21217208 */ /* 0x000fe20006800000 */
[----:B------:R-:W-:Y:S02]  /*05c0*/  FADD R0, R0, R11 ;  /* 0x0000000b00007221 */ /* 0x000fe40000000000 */
[----:B------:R-:W-:Y:S01]  /*05d0*/  IMAD.WIDE R10, R5, R12, c[0x0][0x380] ;  /* 0x0000e000050a7625 */ /* 0x000fe200078e020c */
[----:B------:R-:W-:Y:S01]  /*05e0*/  ISETP.NE.AND P5, PT, R2, 0x640, PT ;  /* 0x000006400200780c */ /* 0x000fe20003fa5270 */
[----:B------:R2:W5:Y:S01]  /*05f0*/  @!P0 LDG.E.EL.64 R6, [R18.64] ;  /* 0x0000000412068981 */ /* 0x000562000c2e1b00 */
[----:B------:R-:W-:Y:S01]  /*0600*/  FADD R0, R0, R33 ;  /* 0x0000002100007221 */ /* 0x000fe20000000000 */
[----:B----4-:R-:W-:-:S02]  /*0610*/  FSEL R30, R30, RZ, !P4 ;  /* 0x000000ff1e1e7208 */ /* 0x010fc40006000000 */
[----:B------:R4:W5:Y:S01]  /*0620*/  @!P0 LDG.E.EL.64 R24, [R10.64] ;  /* 0x000000040a188981 */ /* 0x000962000c2e1b00 */
[----:B------:R-:W-:Y:S02]  /*0630*/  FSEL R33, R31, RZ, !P4 ;  /* 0x000000ff1f217208 */ /* 0x000fe40006000000 */
[----:B------:R-:W-:Y:S01]  /*0640*/  FSEL R37, R37, RZ, !P5 ;  /* 0x000000ff25257208 */ /* 0x000fe20006800000 */
[----:B0-----:R-:W-:-:S04]  /*0650*/  IMAD.WIDE R40, R5, R12, c[0x0][0x470] ;  /* 0x00011c0005287625 */ /* 0x001fc800078e020c */
[----:B------:R-:W-:Y:S01]  /*0660*/  FADD R0, R0, R37 ;  /* 0x0000002500007221 */ /* 0x000fe20000000000 */
[----:B----4-:R-:W-:Y:S02]  /*0670*/  FSEL R11, R36, RZ, !P5 ;  /* 0x000000ff240b7208 */ /* 0x010fe40006800000 */
[----:B------:R-:W-:Y:S01]  /*0680*/  CS2R R36, SRZ ;  /* 0x0000000000247805 */ /* 0x000fe2000001ff00 */
[----:B-1----:R-:W-:Y:S01]  /*0690*/  CS2R R26, SRZ ;  /* 0x00000000001a7805 */ /* 0x002fe2000001ff00 */
[-C--:B------:R-:W-:Y:S01]  /*06a0*/  IMAD.WIDE R44, R5, R12.reuse, c[0x0][0x278] ;  /* 0x00009e00052c7625 */ /* 0x080fe200078e020c */
[----:B------:R-:W-:Y:S01]  /*06b0*/  FADD R4, R4, R11 ;  /* 0x0000000b04047221 */ /* 0x000fe20000000000 */
[----:B------:R-:W-:Y:S02]  /*06c0*/  FSEL R32, R38, RZ, !P3 ;  /* 0x000000ff26207208 */ /* 0x000fe40005800000 */
[----:B------:R-:W-:Y:S01]  /*06d0*/  FSEL R31, R39, RZ, !P3 ;  /* 0x000000ff271f7208 */ /* 0x000fe20005800000 */
[----:B------:R-:W4:Y:S01]  /*06e0*/  @!P0 LDG.E.EL.64 R36, [R40.64] ;  /* 0x0000000428248981 */ /* 0x000f22000c2e1b00 */
[----:B------:R-:W-:-:S03]  /*06f0*/  IMAD.WIDE R38, R5, R12, c[0x0][0x478] ;  /* 0x00011e0005267625 */ /* 0x000fc600078e020c */
[----:B------:R-:W4:Y:S01]  /*0700*/  @!P0 LDG.E.EL.64 R26, [R44.64] ;  /* 0x000000042c1a8981 */ /* 0x000f22000c2e1b00 */
[----:B--2---:R-:W-:Y:S02]  /*0710*/  FSEL R19, R14, RZ, !P4 ;  /* 0x000000ff0e137208 */ /* 0x004fe40006000000 */
[----:B------:R-:W-:Y:S02]  /*0720*/  FSEL R15, R15, RZ, !P4 ;  /* 0x000000ff0f0f7208 */ /* 0x000fe40006000000 */
[----:B---3--:R-:W-:Y:S02]  /*0730*/  FSEL R10, R8, RZ, !P4 ;  /* 0x000000ff080a7208 */ /* 0x008fe40006000000 */
[----:B------:R-:W-:Y:S02]  /*0740*/  FSEL R9, R9, RZ, !P4 ;  /* 0x000000ff09097208 */ /* 0x000fe40006000000 */
[----:B------:R-:W-:-:S04]  /*0750*/  ISETP.NE.AND P4, PT, R2, 0x600, PT ;  /* 0x000006000200780c */ /* 0x000fc80003f85270 */
[----:B------:R-:W-:Y:S02]  /*0760*/  FSEL R35, R35, RZ, !P4 ;  /* 0x000000ff23237208 */ /* 0x000fe40006000000 */
[----:B------:R-:W-:-:S03]  /*0770*/  FSEL R11, R34, RZ, !P4 ;  /* 0x000000ff220b7208 */ /* 0x000fc60006000000 */
[----:B------:R-:W-:Y:S02]  /*0780*/  FADD R0, R0, R35 ;  /* 0x0000002300007221 */ /* 0x000fe40000000000 */
[----:B------:R-:W-:-:S06]  /*0790*/  CS2R R34, SRZ ;  /* 0x0000000000227805 */ /* 0x000fcc000001ff00 */
[----:B------:R-:W2:Y:S01]  /*07a0*/  @!P0 LDG.E.EL.64 R34, [R38.64] ;  /* 0x0000000426228981 */ /* 0x000ea2000c2e1b00 */
[----:B-----5:R-:W-:Y:S02]  /*07b0*/  FSEL R14, R16, RZ, !P3 ;  /* 0x000000ff100e7208 */ /* 0x020fe40005800000 */
[----:B------:R-:W-:Y:S01]  /*07c0*/  FSEL R17, R17, RZ, !P3 ;  /* 0x000000ff11117208 */ /* 0x000fe20005800000 */
[----:B------:R-:W-:Y:S01]  /*07d0*/  FADD R4, R4, R11 ;  /* 0x0000000b04047221 */ /* 0x000fe20000000000 */
[----:B------:R-:W-:Y:S02]  /*07e0*/  FSEL R18, R6, RZ, !P2 ;  /* 0x000000ff06127208 */ /* 0x000fe40005000000 */
[----:B----4-:R-:W-:Y:S02]  /*07f0*/  FSEL R8, R36, RZ, !P3 ;  /* 0x000000ff24087208 */ /* 0x010fe40005800000 */
[----:B------:R-:W-:Y:S02]  /*0800*/  FSEL R13, R37, RZ, !P3 ;  /* 0x000000ff250d7208 */ /* 0x000fe40005800000 */
[----:B------:R-:W-:-:S02]  /*0810*/  ISETP.NE.AND P3, PT, R2, 0x5c0, PT ;  /* 0x000005c00200780c */ /* 0x000fc40003f65270 */
[----:B------:R-:W-:Y:S02]  /*0820*/  FSEL R36, R26, RZ, !P2 ;  /* 0x000000ff1a247208 */ /* 0x000fe40005000000 */
[----:B------:R-:W-:Y:S02]  /*0830*/  FSEL R26, R7, RZ, !P2 ;  /* 0x000000ff071a7208 */ /* 0x000fe40005000000 */
[----:B------:R-:W-:Y:S02]  /*0840*/  FSEL R37, R27, RZ, !P2 ;  /* 0x000000ff1b257208 */ /* 0x000fe40005000000 */
[----:B------:R-:W-:Y:S02]  /*0850*/  FSEL R23, R23, RZ, !P3 ;  /* 0x000000ff17177208 */ /* 0x000fe40005800000 */
[----:B------:R-:W-:Y:S01]  /*0860*/  FSEL R11, R22, RZ, !P3 ;  /* 0x000000ff160b7208 */ /* 0x000fe20005800000 */
[----:B------:R-:W-:-:S04]  /*0870*/  IMAD.WIDE R40, R5, R12, c[0x0][0x480] ;  /* 0x0001200005287625 */ /* 0x000fc800078e020c */
[----:B------:R-:W-:Y:S01]  /*0880*/  FADD R27, R4, R11 ;  /* 0x0000000b041b7221 */ /* 0x000fe20000000000 */
[----:B------:R-:W-:Y:S02]  /*0890*/  FSEL R11, R24, RZ, !P1 ;  /* 0x000000ff180b7208 */ /* 0x000fe40004800000 */
[----:B------:R-:W-:Y:S01]  /*08a0*/  FSEL R16, R25, RZ, !P1 ;  /* 0x000000ff19107208 */ /* 0x000fe20004800000 */
[----:B------:R-:W-:Y:S01]  /*08b0*/  IMAD.WIDE R24, R5, R12, c[0x0][0x1b8] ;  /* 0x00006e0005187625 */ /* 0x000fe200078e020c */
[----:B--2---:R-:W-:Y:S02]  /*08c0*/  FSEL R7, R34, RZ, !P2 ;  /* 0x000000ff22077208 */ /* 0x004fe40005000000 */
[----:B------:R-:W-:Y:S02]  /*08d0*/  FSEL R6, R35, RZ, !P2 ;  /* 0x000000ff23067208 */ /* 0x000fe40005000000 */
[----:B------:R-:W-:Y:S01]  /*08e0*/  ISETP.NE.AND P2, PT, R2, 0x580, PT ;  /* 0x000005800200780c */ /* 0x000fe20003f45270 */
[----:B------:R-:W-:-:S02]  /*08f0*/  FADD R34, R0, R23 ;  /* 0x0000001700227221 */ /* 0x000fc40000000000 */
[----:B------:R-:W-:Y:S01]  /*0900*/  CS2R R22, SRZ ;  /* 0x0000000000167805 */ /* 0x000fe2000001ff00 */
[----:B------:R-:W-:Y:S02]  /*0910*/  FSEL R20, R20, RZ, !P2 ;  /* 0x000000ff14147208 */ /* 0x000fe40005000000 */
[----:B------:R-:W-:-:S03]  /*0920*/  FSEL R21, R21, RZ, !P2 ;  /* 0x000000ff15157208 */ /* 0x000fc60005000000 */
[----:B------:R-:W-:Y:S01]  /*0930*/  FADD R27, R27, R20 ;  /* 0x000000141b1b7221 */ /* 0x000fe20000000000 */
[----:B------:R-:W2:Y:S01]  /*0940*/  @!P0 LDG.E.EL.64 R22, [R40.64] ;  /* 0x0000000428168981 */ /* 0x000ea2000c2e1b00 */
[----:B------:R-:W-:Y:S02]  /*0950*/  FADD R34, R34, R21 ;  /* 0x0000001522227221 */ /* 0x000fe40000000000 */
[----:B------:R-:W-:-:S06]  /*0960*/  CS2R R20, SRZ ;  /* 0x0000000000147805 */ /* 0x000fcc000001ff00 */
[----:B------:R-:W3:Y:S01]  /*0970*/  @!P0 LDG.E.EL.64 R20, [R24.64] ;  /* 0x0000000418148981 */ /* 0x000ee2000c2e1b00 */
[----:B------:R-:W-:Y:S02]  /*0980*/  FSEL R39, R28, RZ, !P1 ;  /* 0x000000ff1c277208 */ /* 0x000fe40004800000 */
[----:B------:R-:W-:Y:S02]  /*0990*/  FSEL R35, R29, RZ, !P1 ;  /* 0x000000ff1d237208 */ /* 0x000fe40004800000 */
[----:B--2---:R-:W-:Y:S02]  /*09a0*/  FSEL R0, R22, RZ, !P1 ;  /* 0x000000ff16007208 */ /* 0x004fe40004800000 */
[----:B------:R-:W-:Y:S02]  /*09b0*/  FSEL R4, R23, RZ, !P1 ;  /* 0x000000ff17047208 */ /* 0x000fe40004800000 */
[----:B------:R-:W-:-:S04]  /*09c0*/  ISETP.NE.AND P1, PT, R2, 0x540, PT ;  /* 0x000005400200780c */ /* 0x000fc80003f25270 */
[----:B---3--:R-:W-:Y:S02]  /*09d0*/  FSEL R20, R20, RZ, !P1 ;  /* 0x000000ff14147208 */ /* 0x008fe40004800000 */
[----:B------:R-:W-:Y:S01]  /*09e0*/  FSEL R21, R21, RZ, !P1 ;  /* 0x000000ff15157208 */ /* 0x000fe20004800000 */
[----:B------:R-:W-:Y:S02]  /*09f0*/  IMAD.WIDE R22, R5, R12, c[0x0][0x1c0] ;  /* 0x0000700005167625 */ /* 0x000fe400078e020c */
[----:B------:R-:W-:Y:S02]  /*0a00*/  FADD R27, R27, R20 ;  /* 0x000000141b1b7221 */ /* 0x000fe40000000000 */
[----:B------:R-:W-:Y:S02]  /*0a10*/  FADD R34, R34, R21 ;  /* 0x0000001522227221 */ /* 0x000fe40000000000 */
[----:B------:R-:W-:-:S06]  /*0a20*/  CS2R R20, SRZ ;  /* 0x0000000000147805 */ /* 0x000fcc000001ff00 */
[----:B------:R-:W2:Y:S01]  /*0a30*/  @!P0 LDG.E.EL.64 R20, [R22.64] ;  /* 0x0000000416148981 */ /* 0x000ea2000c2e1b00 */
[----:B------:R-:W-:Y:S01]  /*0a40*/  ISETP.NE.AND P1, PT, R2, 0x500, PT ;  /* 0x000005000200780c */ /* 0x000fe20003f25270 */
[----:B------:R-:W-:-:S03]  /*0a50*/  IMAD.WIDE R24, R5, R12, c[0x0][0x1c8] ;  /* 0x0000720005187625 */ /* 0x000fc600078e020c */
[----:B--2---:R-:W-:Y:S02]  /*0a60*/  FSEL R20, R20, RZ, !P1 ;  /* 0x000000ff14147208 */ /* 0x004fe40004800000 */
[----:B------:R-:W-:-:S03]  /*0a70*/  FSEL R21, R21, RZ, !P1 ;  /* 0x000000ff15157208 */ /* 0x000fc60004800000 */
        /* <DEDUP_REMOVED lines=155> */
[----:B------:R0:W2:Y:S01]  /*1430*/  @!P0 LDG.E.EL.64 R20, [R22.64] ;  /* 0x0000000416148981 */ /* 0x0000a2000c2e1b00 */
[----:B------:R-:W-:-:S04]  /*1440*/  IADD3 R29, R3, 0x3f, RZ ;  /* 0x0000003f031d7810 */ /* 0x000fc80007ffe0ff */
[----:B------:R-:W-:Y:S01]  /*1450*/  ISETP.GE.U32.AND P6, PT, R29, 0x7f, PT ;  /* 0x0000007f1d00780c */ /* 0x000fe20003fc6070 */
[----:B------:R-:W-:Y:S01]  /*1460*/  IMAD.WIDE R42, R5, R12, c[0x0][0x388] ;  /* 0x0000e200052a7625 */ /* 0x000fe200078e020c */
[----:B0-----:R-:W-:-:S06]  /*1470*/  CS2R R22, SRZ ;  /* 0x0000000000167805 */ /* 0x001fcc000001ff00 */
[----:B------:R0:W3:Y:S01]  /*1480*/  @!P0 LDG.E.EL.64 R22, [R42.64] ;  /* 0x000000042a168981 */ /* 0x0000e2000c2e1b00 */
[----:B--2---:R-:W-:Y:S02]  /*1490*/  FSEL R20, R20, RZ, !P6 ;  /* 0x000000ff14147208 */ /* 0x004fe40007000000 */
[----:B------:R-:W-:-:S03]  /*14a0*/  FSEL R21, R21, RZ, !P6 ;  /* 0x000000ff15157208 */ /* 0x000fc60007000000 */
[----:B------:R-:W-:Y:S02]  /*14b0*/  FADD R27, R27, R20 ;  /* 0x000000141b1b7221 */ /* 0x000fe40000000000 */
[----:B------:R-:W-:Y:S01]  /*14c0*/  FADD R44, R28, R21 ;  /* 0x000000151c2c7221 */ /* 0x000fe20000000000 */
[----:B------:R-:W-:Y:S01]  /*14d0*/  IMAD.WIDE R28, R5, R12, c[0x0][0x288] ;  /* 0x0000a200051c7625 */ /* 0x000fe200078e020c */
[----:B------:R-:W-:-:S06]  /*14e0*/  CS2R R20, SRZ ;  /* 0x0000000000147805 */ /* 0x000fcc000001ff00 */
[----:B------:R1:W2:Y:S01]  /*14f0*/  @!P0 LDG.E.EL.64 R20, [R28.64] ;  /* 0x000000041c148981 */ /* 0x0002a2000c2e1b00 */
[----:B------:R-:W-:Y:S01]  /*1500*/  CS2R R24, SRZ ;  /* 0x0000000000187805 */ /* 0x000fe2000001ff00 */
[-C--:B0-----:R-:W-:Y:S01]  /*1510*/  IMAD.WIDE R42, R5, R12.reuse, c[0x0][0x488] ;  /* 0x00012200052a7625 */ /* 0x081fe200078e020c */
[----:B------:R-:W-:Y:S01]  /*1520*/  P2R R34, PR, RZ, 0x2 ;  /* 0x00000002ff227803 */ /* 0x000fe20000000000 */
[----:B------:R-:W-:Y:S01]  /*1530*/  FADD R45, R27, R30 ;  /* 0x0000001e1b2d7221 */ /* 0x000fe20000000000 */
[----:B------:R-:W-:Y:S01]  /*1540*/  ISETP.NE.AND P1, PT, R2, 0x6c0, PT ;  /* 0x000006c00200780c */ /* 0x000fe20003f25270 */
[----:B------:R-:W-:Y:S01]  /*1550*/  FADD R44, R44, R33 ;  /* 0x000000212c2c7221 */ /* 0x000fe20000000000 */
[----:B------:R-:W4:Y:S01]  /*1560*/  @!P0 LDG.E.EL.64 R24, [R42.64] ;  /* 0x000000042a188981 */ /* 0x000f22000c2e1b00 */
[----:B------:R-:W-:Y:S01]  /*1570*/  FADD R45, R45, R32 ;  /* 0x000000202d2d7221 */ /* 0x000fe20000000000 */
[-C--:B------:R-:W-:Y:S01]  /*1580*/  IMAD.WIDE R32, R5, R12.reuse, c[0x0][0x290] ;  /* 0x0000a40005207625 */ /* 0x080fe200078e020c */
[----:B------:R-:W-:Y:S01]  /*1590*/  FADD R44, R44, R31 ;  /* 0x0000001f2c2c7221 */ /* 0x000fe20000000000 */
[----:B---3--:R-:W-:Y:S01]  /*15a0*/  FSEL R27, R22, RZ, !P1 ;  /* 0x000000ff161b7208 */ /* 0x008fe20004800000 */
[----:B------:R-:W-:Y:S01]  /*15b0*/  FADD R36, R45, R36 ;  /* 0x000000242d247221 */ /* 0x000fe20000000000 */
[----:B-1----:R-:W-:Y:S01]  /*15c0*/  FSEL R28, R23, RZ, !P1 ;  /* 0x000000ff171c7208 */ /* 0x002fe20004800000 */
[----:B------:R-:W-:Y:S01]  /*15d0*/  FADD R37, R44, R37 ;  /* 0x000000252c257221 */ /* 0x000fe20000000000 */
[----:B------:R-:W-:Y:S01]  /*15e0*/  CS2R R22, SRZ ;  /* 0x0000000000167805 */ /* 0x000fe2000001ff00 */
[----:B------:R-:W-:-:S05]  /*15f0*/  IMAD.WIDE R44, R5, R12, c[0x0][0x390] ;  /* 0x0000e400052c7625 */ /* 0x000fca00078e020c */
[----:B------:R-:W3:Y:S01]  /*1600*/  @!P0 LDG.E.EL.64 R22, [R44.64] ;  /* 0x000000042c168981 */ /* 0x000ee2000c2e1b00 */
[----:B--2---:R-:W-:Y:S02]  /*1610*/  FSEL R40, R20, RZ, !P1 ;  /* 0x000000ff14287208 */ /* 0x004fe40004800000 */
[----:B------:R-:W-:Y:S02]  /*1620*/  FSEL R41, R21, RZ, !P1 ;  /* 0x000000ff15297208 */ /* 0x000fe40004800000 */
[----:B------:R-:W-:-:S06]  /*1630*/  CS2R R20, SRZ ;  /* 0x0000000000147805 */ /* 0x000fcc000001ff00 */
[----:B------:R0:W2:Y:S01]  /*1640*/  @!P0 LDG.E.EL.64 R20, [R32.64] ;  /* 0x0000000420148981 */ /* 0x0000a2000c2e1b00 */
[----:B----4-:R-:W-:Y:S02]  /*1650*/  FSEL R29, R24, RZ, !P1 ;  /* 0x000000ff181d7208 */ /* 0x010fe40004800000 */
[----:B------:R-:W-:Y:S01]  /*1660*/  FSEL R30, R25, RZ, !P1 ;  /* 0x000000ff191e7208 */ /* 0x000fe20004800000 */
[----:B------:R-:W-:Y:S01]  /*1670*/  IMAD.WIDE R42, R5, R12, c[0x0][0x490] ;  /* 0x00012400052a7625 */ /* 0x000fe200078e020c */
[----:B------:R-:W-:Y:S01]  /*1680*/  CS2R R24, SRZ ;  /* 0x0000000000187805 */ /* 0x000fe2000001ff00 */
[----:B------:R-:W-:Y:S01]  /*1690*/  ISETP.NE.AND P1, PT, R2, 0x680, PT ;  /* 0x000006800200780c */ /* 0x000fe20003f25270 */
[----:B------:R-:W-:-:S04]  /*16a0*/  FADD R39, R36, R39 ;  /* 0x0000002724277221 */ /* 0x000fc80000000000 */
[----:B------:R2:W4:Y:S01]  /*16b0*/  @!P0 LDG.E.EL.64 R24, [R42.64] ;  /* 0x000000042a188981 */ /* 0x000522000c2e1b00 */
[----:B---3--:R-:W-:Y:S01]  /*16c0*/  FSEL R31, R22, RZ, !P1 ;  /* 0x000000ff161f7208 */ /* 0x008fe20004800000 */
[----:B------:R-:W-:Y:S01]  /*16d0*/  FADD R39, R39, R40 ;  /* 0x0000002827277221 */ /* 0x000fe20000000000 */
[----:B0-----:R-:W-:Y:S02]  /*16e0*/  FSEL R32, R23, RZ, !P1 ;  /* 0x000000ff17207208 */ /* 0x001fe40004800000 */
[----:B------:R-:W-:Y:S01]  /*16f0*/  CS2R R22, SRZ ;  /* 0x0000000000167805 */ /* 0x000fe2000001ff00 */
[----:B--2---:R-:W-:Y:S01]  /*1700*/  FSEL R42, R20, RZ, !P1 ;  /* 0x000000ff142a7208 */ /* 0x004fe20004800000 */
[----:B------:R-:W-:-:S04]  /*1710*/  FADD R20, R37, R35 ;  /* 0x0000002325147221 */ /* 0x000fc80000000000 */
[----:B------:R-:W-:Y:S01]  /*1720*/  FADD R20, R20, R41 ;  /* 0x0000002914147221 */ /* 0x000fe20000000000 */
[----:B------:R-:W-:-:S05]  /*1730*/  IMAD.WIDE R40, R5, R12, c[0x0][0x298] ;  /* 0x0000a60005287625 */ /* 0x000fca00078e020c */
[----:B------:R-:W2:Y:S01]  /*1740*/  @!P0 LDG.E.EL.64 R22, [R40.64] ;  /* 0x0000000428168981 */ /* 0x000ea2000c2e1b00 */
[----:B------:R-:W-:Y:S02]  /*1750*/  P2R R38, PR, RZ, 0x4 ;  /* 0x00000004ff267803 */ /* 0x000fe40000000000 */
[----:B------:R-:W-:Y:S02]  /*1760*/  ISETP.NE.AND P2, PT, R2, 0x640, PT ;  /* 0x000006400200780c */ /* 0x000fe40003f45270 */
[----:B------:R-:W-:Y:S02]  /*1770*/  FSEL R21, R21, RZ, !P1 ;  /* 0x000000ff15157208 */ /* 0x000fe40004800000 */
[----:B----4-:R-:W-:Y:S01]  /*1780*/  FSEL R33, R24, RZ, !P1 ;  /* 0x000000ff18217208 */ /* 0x010fe20004800000 */
[----:B------:R-:W-:Y:S01]  /*1790*/  FADD R39, R39, R42 ;  /* 0x0000002a27277221 */ /* 0x000fe20000000000 */
[----:B------:R-:W-:Y:S02]  /*17a0*/  FSEL R36, R25, RZ, !P1 ;  /* 0x000000ff19247208 */ /* 0x000fe40004800000 */
[----:B--2---:R-:W-:Y:S01]  /*17b0*/  FSEL R24, R22, RZ, !P2 ;  /* 0x000000ff16187208 */ /* 0x004fe20005000000 */
[----:B------:R-:W-:-:S02]  /*17c0*/  FADD R22, R20, R21 ;  /* 0x0000001514167221 */ /* 0x000fc40000000000 */
[----:B------:R-:W-:Y:S02]  /*17d0*/  CS2R R20, SRZ ;  /* 0x0000000000147805 */ /* 0x000fe4000001ff00 */
[----:B------:R-:W-:Y:S01]  /*17e0*/  FADD R39, R39, R24 ;  /* 0x0000001827277221 */ /* 0x000fe20000000000 */
[----:B------:R-:W-:-:S05]  /*17f0*/  IMAD.WIDE R24, R5, R12, c[0x0][0x2a0] ;  /* 0x0000a80005187625 */ /* 0x000fca00078e020c */
[----:B------:R-:W2:Y:S01]  /*1800*/  @!P0 LDG.E.EL.64 R20, [R24.64] ;  /* 0x0000000418148981 */ /* 0x000ea2000c2e1b00 */
[----:B------:R-:W-:Y:S02]  /*1810*/  ISETP.NE.AND P1, PT, R2, 0x600, PT ;  /* 0x000006000200780c */ /* 0x000fe40003f25270 */
[----:B------:R-:W-:Y:S01]  /*1820*/  FSEL R23, R23, RZ, !P2 ;  /* 0x000000ff17177208 */ /* 0x000fe20005000000 */
[----:B------:R-:W-:Y:S01]  /*1830*/  IMAD.WIDE R40, R5, R12, c[0x0][0x2a8] ;  /* 0x0000aa0005287625 */ /* 0x000fe200078e020c */
[----:B--2---:R-:W-:-:S03]  /*1840*/  FSEL R42, R20, RZ, !P1 ;  /* 0x000000ff142a7208 */ /* 0x004fc60004800000 */
[----:B------:R-:W-:Y:S02]  /*1850*/  FADD R20, R22, R23 ;  /* 0x0000001716147221 */ /* 0x000fe40000000000 */
[----:B------:R-:W-:-:S06]  /*1860*/  CS2R R22, SRZ ;  /* 0x0000000000167805 */ /* 0x000fcc000001ff00 */
[----:B------:R-:W2:Y:S01]  /*1870*/  @!P0 LDG.E.EL.64 R22, [R40.64] ;  /* 0x0000000428168981 */ /* 0x000ea2000c2e1b00 */
[----:B------:R-:W-:Y:S02]  /*1880*/  ISETP.NE.AND P2, PT, R2, 0x5c0, PT ;  /* 0x000005c00200780c */ /* 0x000fe40003f45270 */
[----:B------:R-:W-:Y:S01]  /*1890*/  FSEL R21, R21, RZ, !P1 ;  /* 0x000000ff15157208 */ /* 0x000fe20004800000 */
[----:B------:R-:W-:Y:S01]  /*18a0*/  FADD R39, R39, R42 ;  /* 0x0000002a27277221 */ /* 0x000fe20000000000 */
[----:B------:R-:W-:Y:S01]  /*18b0*/  IMAD.WIDE R24, R5, R12, c[0x0][0x2b0] ;  /* 0x0000ac0005187625 */ /* 0x000fe200078e020c */
[----:B--2---:R-:W-:Y:S02]  /*18c0*/  FSEL R42, R22, RZ, !P2 ;  /* 0x000000ff162a7208 */ /* 0x004fe40005000000 */
        /* <DEDUP_REMOVED lines=132> */
[----:B------:R-:W-:Y:S02]  /*2110*/  FSEL R23, R23, RZ, !P2 ;  /* 0x000000ff17177208 */ /* 0x000fe40005000000 */
[----:B------:R-:W-:Y:S01]  /*2120*/  ISETP.NE.AND P2, PT, R38, RZ, PT ;  /* 0x000000ff2600720c */ /* 0x000fe20003f45270 */
[----:B------:R-:W-:Y:S01]  /*2130*/  FADD R39, R39, R42 ;  /* 0x0000002a27277221 */ /* 0x000fe20000000000 */
[----:B--2---:R-:W-:Y:S01]  /*2140*/  FSEL R38, R20, RZ, !P1 ;  /* 0x000000ff14267208 */ /* 0x004fe20004800000 */
[----:B------:R-:W-:Y:S02]  /*2150*/  FADD R20, R22, R23 ;  /* 0x0000001716147221 */ /* 0x000fe40000000000 */
[----:B------:R-:W-:-:S02]  /*2160*/  CS2R R22, SRZ ;  /* 0x0000000000167805 */ /* 0x000fc4000001ff00 */
[----:B------:R-:W-:Y:S01]  /*2170*/  FADD R35, R39, R38 ;  /* 0x0000002627237221 */ /* 0x000fe20000000000 */
[----:B------:R-:W-:-:S05]  /*2180*/  IMAD.WIDE R38, R5, R12, c[0x0][0x338] ;  /* 0x0000ce0005267625 */ /* 0x000fca00078e020c */
[----:B------:R-:W2:Y:S01]  /*2190*/  @!P0 LDG.E.EL.64 R22, [R38.64] ;  /* 0x0000000426168981 */ /* 0x000ea2000c2e1b00 */
[----:B------:R-:W-:Y:S02]  /*21a0*/  FSEL R21, R21, RZ, !P1 ;  /* 0x000000ff15157208 */ /* 0x000fe40004800000 */
[----:B------:R-:W-:-:S04]  /*21b0*/  ISETP.NE.AND P1, PT, R34, RZ, PT ;  /* 0x000000ff2200720c */ /* 0x000fc80003f25270 */
[----:B--2---:R-:W-:Y:S01]  /*21c0*/  FSEL R34, R22, RZ, !P1 ;  /* 0x000000ff16227208 */ /* 0x004fe20004800000 */
[----:B------:R-:W-:Y:S02]  /*21d0*/  FADD R22, R20, R21 ;  /* 0x0000001514167221 */ /* 0x000fe40000000000 */
[----:B------:R-:W-:Y:S02]  /*21e0*/  CS2R R20, SRZ ;  /* 0x0000000000147805 */ /* 0x000fe4000001ff00 */
[----:B------:R-:W-:Y:S01]  /*21f0*/  FADD R24, R35, R34 ;  /* 0x0000002223187221 */ /* 0x000fe20000000000 */
[----:B------:R-:W-:-:S05]  /*2200*/  IMAD.WIDE R34, R5, R12, c[0x0][0x340] ;  /* 0x0000d00005227625 */ /* 0x000fca00078e020c */
[----:B------:R-:W2:Y:S01]  /*2210*/  @!P0 LDG.E.EL.64 R20, [R34.64] ;  /* 0x0000000422148981 */ /* 0x000ea2000c2e1b00 */
[----:B------:R-:W-:Y:S02]  /*2220*/  FSEL R23, R23, RZ, !P1 ;  /* 0x000000ff17177208 */ /* 0x000fe40004800000 */
[----:B--2---:R-:W-:-:S03]  /*2230*/  FSEL R25, R20, RZ, !P2 ;  /* 0x000000ff14197208 */ /* 0x004fc60005000000 */
[----:B------:R-:W-:Y:S02]  /*2240*/  FADD R20, R22, R23 ;  /* 0x0000001716147221 */ /* 0x000fe40000000000 */
[----:B------:R-:W-:Y:S01]  /*2250*/  CS2R R22, SRZ ;  /* 0x0000000000167805 */ /* 0x000fe2000001ff00 */
        /* <DEDUP_REMOVED lines=10> */
[----:B------:R-:W-:Y:S01]  /*2300*/  FSEL R23, R23, RZ, !P3 ;  /* 0x000000ff17177208 */ /* 0x000fe20005800000 */
[----:B------:R-:W-:Y:S01]  /*2310*/  IMAD.WIDE R24, R5, R12, c[0x0][0x358] ;  /* 0x0000d60005187625 */ /* 0x000fe200078e020c */
[----:B--2---:R-:W-:-:S03]  /*2320*/  FSEL R40, R20, RZ, !P4 ;  /* 0x000000ff14287208 */ /* 0x004fc60006000000 */
[----:B------:R-:W-:Y:S02]  /*2330*/  FADD R20, R22, R23 ;  /* 0x0000001716147221 */ /* 0x000fe40000000000 */
[----:B------:R-:W-:-:S06]  /*2340*/  CS2R R22, SRZ ;  /* 0x0000000000167805 */ /* 0x000fcc000001ff00 */
[----:B------:R-:W2:Y:S01]  /*2350*/  @!P0 LDG.E.EL.64 R22, [R24.64] ;  /* 0x0000000418168981 */ /* 0x000ea2000c2e1b00 */
[----:B------:R-:W-:Y:S01]  /*2360*/  FSEL R21, R21, RZ, !P4 ;  /* 0x000000ff15157208 */ /* 0x000fe20006000000 */
[----:B------:R-:W-:Y:S01]  /*2370*/  FADD R37, R37, R40 ;  /* 0x0000002825257221 */ /* 0x000fe20000000000 */
[----:B------:R-:W-:Y:S01]  /*2380*/  IMAD.WIDE R38, R5, R12, c[0x0][0x360] ;  /* 0x0000d80005267625 */ /* 0x000fe200078e020c */
[----:B--2---:R-:W-:Y:S02]  /*2390*/  FSEL R40, R22, RZ, !P5 ;  /* 0x000000ff16287208 */ /* 0x004fe40006800000 */
[----:B------:R-:W-:Y:S02]  /*23a0*/  FADD R22, R20, R21 ;  /* 0x0000001514167221 */ /* 0x000fe40000000000 */
[----:B------:R-:W-:-:S06]  /*23b0*/  CS2R R20, SRZ ;  /* 0x0000000000147805 */ /* 0x000fcc000001ff00 */
[----:B------:R-:W2:Y:S01]  /*23c0*/  @!P0 LDG.E.EL.64 R20, [R38.64] ;  /* 0x0000000426148981 */ /* 0x000ea2000c2e1b00 */
[----:B------:R-:W-:Y:S01]  /*23d0*/  FSEL R23, R23, RZ, !P5 ;  /* 0x000000ff17177208 */ /* 0x000fe20006800000 */
[----:B------:R-:W-:Y:S01]  /*23e0*/  FADD R37, R37, R40 ;  /* 0x0000002825257221 */ /* 0x000fe20000000000 */
[----:B------:R-:W-:Y:S01]  /*23f0*/  IMAD.WIDE R42, R5, R12, c[0x0][0x398] ;  /* 0x0000e600052a7625 */ /* 0x000fe200078e020c */
[----:B------:R-:W-:-:S03]  /*2400*/  CS2R R24, SRZ ;  /* 0x0000000000187805 */ /* 0x000fc6000001ff00 */
[----:B------:R-:W-:-:S05]  /*2410*/  IMAD.WIDE R40, R5, R12, c[0x0][0x498] ;  /* 0x0001260005287625 */ /* 0x000fca00078e020c */
[----:B------:R-:W3:Y:S01]  /*2420*/  @!P0 LDG.E.EL.64 R24, [R40.64] ;  /* 0x0000000428188981 */ /* 0x000ee2000c2e1b00 */
[----:B--2---:R-:W-:Y:S01]  /*2430*/  FSEL R44, R20, RZ, !P6 ;  /* 0x000000ff142c7208 */ /* 0x004fe20007000000 */
[----:B------:R-:W-:Y:S01]  /*2440*/  FADD R20, R22, R23 ;  /* 0x0000001716147221 */ /* 0x000fe20000000000 */
[----:B------:R-:W-:-:S03]  /*2450*/  FSEL R21, R21, RZ, !P6 ;  /* 0x000000ff15157208 */ /* 0x000fc60007000000 */
[----:B------:R-:W-:Y:S01]  /*2460*/  FADD R44, R37, R44 ;  /* 0x0000002c252c7221 */ /* 0x000fe20000000000 */
[----:B------:R-:W-:Y:S01]  /*2470*/  CS2R R22, SRZ ;  /* 0x0000000000167805 */ /* 0x000fe2000001ff00 */
[----:B------:R-:W-:Y:S02]  /*2480*/  FADD R20, R20, R21 ;  /* 0x0000001514147221 */ /* 0x000fe40000000000 */
[----:B------:R-:W-:Y:S02]  /*2490*/  FADD R19, R44, R19 ;  /* 0x000000132c137221 */ /* 0x000fe40000000000 */
[----:B------:R-:W-:Y:S01]  /*24a0*/  FADD R44, R20, R15 ;  /* 0x0000000f142c7221 */ /* 0x000fe20000000000 */
[----:B------:R0:W2:Y:S01]  /*24b0*/  @!P0 LDG.E.EL.64 R22, [R42.64] ;  /* 0x000000042a168981 */ /* 0x0000a2000c2e1b00 */
[----:B------:R-:W-:Y:S02]  /*24c0*/  FADD R19, R19, R14 ;  /* 0x0000000e13137221 */ /* 0x000fe40000000000 */
[----:B------:R-:W-:Y:S01]  /*24d0*/  CS2R R14, SRZ ;  /* 0x00000000000e7805 */ /* 0x000fe2000001ff00 */
[----:B0-----:R-:W-:-:S05]  /*24e0*/  IMAD.WIDE R42, R5, R12, c[0x0][0x3a0] ;  /* 0x0000e800052a7625 */ /* 0x001fca00078e020c */
[----:B------:R-:W4:Y:S01]  /*24f0*/  @!P0 LDG.E.EL.64 R14, [R42.64] ;  /* 0x000000042a0e8981 */ /* 0x000f22000c2e1b00 */
[----:B------:R-:W-:Y:S02]  /*2500*/  P2R R34, PR, RZ, 0x2 ;  /* 0x00000002ff227803 */ /* 0x000fe40000000000 */
[----:B------:R-:W-:Y:S01]  /*2510*/  ISETP.NE.AND P1, PT, R2, 0x640, PT ;  /* 0x000006400200780c */ /* 0x000fe20003f25270 */
[----:B------:R-:W-:-:S03]  /*2520*/  CS2R R20, SRZ ;  /* 0x0000000000147805 */ /* 0x000fc6000001ff00 */
[----:B---3--:R-:W-:Y:S02]  /*2530*/  FSEL R24, R24, RZ, !P1 ;  /* 0x000000ff18187208 */ /* 0x008fe40004800000 */
[----:B------:R-:W-:Y:S02]  /*2540*/  FSEL R25, R25, RZ, !P1 ;  /* 0x000000ff19197208 */ /* 0x000fe40004800000 */
[----:B--2---:R-:W-:Y:S02]  /*2550*/  FSEL R37, R22, RZ, !P1 ;  /* 0x000000ff16257208 */ /* 0x004fe40004800000 */
[----:B------:R-:W-:Y:S01]  /*2560*/  FSEL R38, R23, RZ, !P1 ;  /* 0x000000ff17267208 */ /* 0x000fe20004800000 */
[----:B------:R-:W-:Y:S01]  /*2570*/  IMAD.WIDE R22, R5, R12, c[0x0][0x4a0] ;  /* 0x0001280005167625 */ /* 0x000fe200078e020c */
[----:B------:R-:W-:-:S04]  /*2580*/  ISETP.NE.AND P1, PT, R2, 0x600, PT ;  /* 0x000006000200780c */ /* 0x000fc80003f25270 */
[----:B------:R0:W2:Y:S01]  /*2590*/  @!P0 LDG.E.EL.64 R20, [R22.64] ;  /* 0x0000000416148981 */ /* 0x0000a2000c2e1b00 */
[----:B----4-:R-:W-:Y:S02]  /*25a0*/  FSEL R40, R14, RZ, !P1 ;  /* 0x000000ff0e287208 */ /* 0x010fe40004800000 */
[----:B------:R-:W-:Y:S01]  /*25b0*/  FSEL R39, R15, RZ, !P1 ;  /* 0x000000ff0f277208 */ /* 0x000fe20004800000 */
[----:B0-----:R-:W-:Y:S01]  /*25c0*/  IMAD.WIDE R22, R5, R12, c[0x0][0x3a8] ;  /* 0x0000ea0005167625 */ /* 0x001fe200078e020c */
[----:B------:R-:W-:-:S06]  /*25d0*/  CS2R R14, SRZ ;  /* 0x00000000000e7805 */ /* 0x000fcc000001ff00 */
[----:B------:R-:W3:Y:S01]  /*25e0*/  @!P0 LDG.E.EL.64 R14, [R22.64] ;  /* 0x00000004160e8981 */ /* 0x000ee2000c2e1b00 */
[----:B------:R-:W-:Y:S01]  /*25f0*/  FADD R17, R44, R17 ;  /* 0x000000112c117221 */ /* 0x000fe20000000000 */
[----:B------:R-:W-:-:S03]  /*2600*/  FADD R18, R19, R18 ;  /* 0x0000001213127221 */ /* 0x000fc60000000000 */
[----:B------:R-:W-:Y:S01]  /*2610*/  FADD R17, R17, R26 ;  /* 0x0000001a11117221 */ /* 0x000fe20000000000 */
[----:B------:R-:W-:Y:S01]  /*2620*/  FADD R26, R18, R11 ;  /* 0x0000000b121a7221 */ /* 0x000fe20000000000 */
[----:B------:R-:W-:Y:S01]  /*2630*/  IMAD.WIDE R44, R5, R12, c[0x0][0x4a8] ;  /* 0x00012a00052c7625 */ /* 0x000fe200078e020c */
[----:B------:R-:W-:Y:S01]  /*2640*/  CS2R R18, SRZ ;  /* 0x0000000000127805 */ /* 0x000fe2000001ff00 */
[----:B------:R-:W-:Y:S01]  /*2650*/  FADD R17, R17, R16 ;  /* 0x0000001011117221 */ /* 0x000fe20000000000 */
[----:B------:R-:W-:-:S03]  /*2660*/  FADD R26, R26, R27 ;  /* 0x0000001b1a1a7221 */ /* 0x000fc60000000000 */
[----:B------:R-:W-:Y:S01]  /*2670*/  FADD R43, R17, R28 ;  /* 0x0000001c112b7221 */ /* 0x000fe20000000000 */
[----:B------:R-:W-:Y:S01]  /*2680*/  FADD R28, R26, R31 ;  /* 0x0000001f1a1c7221 */ /* 0x000fe20000000000 */
[----:B------:R0:W4:Y:S01]  /*2690*/  @!P0 LDG.E.EL.64 R18, [R44.64] ;  /* 0x000000042c128981 */ /* 0x000122000c2e1b00 */
[----:B------:R-:W-:Y:S01]  /*26a0*/  IMAD.WIDE R26, R5, R12, c[0x0][0x3b0] ;  /* 0x0000ec00051a7625 */ /* 0x000fe200078e020c */
[----:B--2---:R-:W-:Y:S02]  /*26b0*/  FSEL R20, R20, RZ, !P1 ;  /* 0x000000ff14147208 */ /* 0x004fe40004800000 */
[----:B------:R-:W-:Y:S02]  /*26c0*/  FSEL R21, R21, RZ, !P1 ;  /* 0x000000ff15157208 */ /* 0x000fe40004800000 */
[----:B------:R-:W-:-:S04]  /*26d0*/  ISETP.NE.AND P1, PT, R2, 0x5c0, PT ;  /* 0x000005c00200780c */ /* 0x000fc80003f25270 */
[----:B---3--:R-:W-:Y:S02]  /*26e0*/  FSEL R41, R14, RZ, !P1 ;  /* 0x000000ff0e297208 */ /* 0x008fe40004800000 */
[----:B------:R-:W-:Y:S02]  /*26f0*/  FSEL R42, R15, RZ, !P1 ;  /* 0x000000ff0f2a7208 */ /* 0x000fe40004800000 */
[----:B------:R-:W-:-:S06]  /*2700*/  CS2R R14, SRZ ;  /* 0x00000000000e7805 */ /* 0x000fcc000001ff00 */
[----:B------:R-:W2:Y:S01]  /*2710*/  @!P0 LDG.E.EL.64 R14, [R26.64] ;  /* 0x000000041a0e8981 */ /* 0x000ea2000c2e1b00 */
[----:B------:R-:W-:Y:S01]  /*2720*/  CS2R R16, SRZ ;  /* 0x0000000000107805 */ /* 0x000fe2000001ff00 */
[-C--:B0-----:R-:W-:Y:S01]  /*2730*/  IMAD.WIDE R44, R5, R12.reuse, c[0x0][0x4b0] ;  /* 0x00012c00052c7625 */ /* 0x081fe200078e020c */
[----:B----4-:R-:W-:Y:S02]  /*2740*/  FSEL R11, R18, RZ, !P1 ;  /* 0x000000ff120b7208 */ /* 0x010fe40004800000 */
[----:B------:R-:W-:Y:S02]  /*2750*/  FSEL R22, R19, RZ, !P1 ;  /* 0x000000ff13167208 */ /* 0x000fe40004800000 */
[----:B------:R0:W3:Y:S01]  /*2760*/  @!P0 LDG.E.EL.64 R16, [R44.64] ;  /* 0x000000042c108981 */ /* 0x0000e2000c2e1b00 */
[----:B------:R-:W-:Y:S01]  /*2770*/  ISETP.NE.AND P1, PT, R2, 0x580, PT ;  /* 0x000005800200780c */ /* 0x000fe20003f25270 */
[----:B0-----:R-:W-:-:S03]  /*2780*/  IMAD.WIDE R44, R5, R12, c[0x0][0x3b8] ;  /* 0x0000ee00052c7625 */ /* 0x001fc600078e020c */
[----:B--2---:R-:W-:Y:S02]  /*2790*/  FSEL R19, R14, RZ, !P1 ;  /* 0x000000ff0e137208 */ /* 0x004fe40004800000 */
[----:B------:R-:W-:Y:S02]  /*27a0*/  FSEL R18, R15, RZ, !P1 ;  /* 0x000000ff0f127208 */ /* 0x000fe40004800000 */
[----:B------:R-:W-:-:S06]  /*27b0*/  CS2R R14, SRZ ;  /* 0x00000000000e7805 */ /* 0x000fcc000001ff00 */
[----:B------:R0:W2:Y:S01]  /*27c0*/  @!P0 LDG.E.EL.64 R14, [R44.64] ;  /* 0x000000042c0e8981 */ /* 0x0000a2000c2e1b00 */
[----:B------:R-:W-:Y:S01]  /*27d0*/  FADD R43, R43, R32 ;  /* 0x000000202b2b7221 */ /* 0x000fe20000000000 */
[----:B------:R-:W-:Y:S01]  /*27e0*/  FADD R37, R28, R37 ;  /* 0x000000251c257221 */ /* 0x000fe20000000000 */
[----:B---3--:R-:W-:Y:S02]  /*27f0*/  FSEL R23, R16, RZ, !P1 ;  /* 0x000000ff10177208 */ /* 0x008fe40004800000 */
[----:B------:R-:W-:Y:S01]  /*2800*/  FADD R38, R43, R38 ;  /* 0x000000262b267221 */ /* 0x000fe20000000000 */
[----:B------:R-:W-:Y:S01]  /*2810*/  FSEL R26, R17, RZ, !P1 ;  /* 0x000000ff111a7208 */ /* 0x000fe20004800000 */
[----:B------:R-:W-:Y:S01]  /*2820*/  FADD R32, R37, R40 ;  /* 0x0000002825207221 */ /* 0x000fe20000000000 */
[----:B------:R-:W-:Y:S01]  /*2830*/  CS2R R16, SRZ ;  /* 0x0000000000107805 */ /* 0x000fe2000001ff00 */
[----:B------:R-:W-:Y:S01]  /*2840*/  ISETP.NE.AND P1, PT, R2, 0x540, PT ;  /* 0x000005400200780c */ /* 0x000fe20003f25270 */
[----:B0-----:R-:W-:Y:S01]  /*2850*/  IMAD.WIDE R44, R5, R12, c[0x0][0x4b8] ;  /* 0x00012e00052c7625 */ /* 0x001fe200078e020c */
[----:B------:R-:W-:Y:S01]  /*2860*/  FADD R39, R38, R39 ;  /* 0x0000002726277221 */ /* 0x000fe20000000000 */
[----:B------:R-:W-:-:S03]  /*2870*/  FADD R32, R32, R41 ;  /* 0x0000002920207221 */ /* 0x000fc60000000000 */
[----:B------:R-:W-:Y:S01]  /*2880*/  FADD R41, R39, R42 ;  /* 0x0000002a27297221 */ /* 0x000fe20000000000 */
[----:B------:R-:W3:Y:S01]  /*2890*/  @!P0 LDG.E.EL.64 R16, [R44.64] ;  /* 0x000000042c108981 */ /* 0x000ee2000c2e1b00 */
[----:B------:R-:W-:Y:S01]  /*28a0*/  IMAD.WIDE R42, R5, R12, c[0x0][0x3c0] ;  /* 0x0000f000052a7625 */ /* 0x000fe200078e020c */
[----:B--2---:R-:W-:Y:S02]  /*28b0*/  FSEL R37, R14, RZ, !P1 ;  /* 0x000000ff0e257208 */ /* 0x004fe40004800000 */
[----:B------:R-:W-:Y:S02]  /*28c0*/  FSEL R40, R15, RZ, !P1 ;  /* 0x000000ff0f287208 */ /* 0x000fe40004800000 */
[----:B------:R-:W-:-:S06]  /*28d0*/  CS2R R14, SRZ ;  /* 0x00000000000e7805 */ /* 0x000fcc000001ff00 */
[----:B------:R-:W2:Y:S01]  /*28e0*/  @!P0 LDG.E.EL.64 R14, [R42.64] ;  /* 0x000000042a0e8981 */ /* 0x000ea2000c2e1b00 */
[----:B------:R-:W-:Y:S01]  /*28f0*/  FADD R19, R32, R19 ;  /* 0x0000001320137221 */ /* 0x000fe20000000000 */
[----:B---3--:R-:W-:Y:S02]  /*2900*/  FSEL R27, R16, RZ, !P1 ;  /* 0x000000ff101b7208 */ /* 0x008fe40004800000 */
[----:B------:R-:W-:Y:S02]  /*2910*/  FSEL R28, R17, RZ, !P1 ;  /* 0x000000ff111c7208 */ /* 0x000fe40004800000 */
[----:B------:R-:W-:Y:S01]  /*2920*/  ISETP.NE.AND P1, PT, R2, 0x500, PT ;  /* 0x000005000200780c */ /* 0x000fe20003f25270 */
[----:B------:R-:W-:Y:S01]  /*2930*/  CS2R R16, SRZ ;  /* 0x0000000000107805 */ /* 0x000fe2000001ff00 */
[----:B------:R-:W-:Y:S01]  /*2940*/  IMAD.WIDE R38, R5, R12, c[0x0][0x4c0] ;  /* 0x0001300005267625 */ /* 0x000fe200078e020c */
[----:B------:R-:W-:-:S04]  /*2950*/  FADD R19, R19, R37 ;  /* 0x0000002513137221 */ /* 0x000fc80000000000 */
[----:B------:R0:W3:Y:S02]  /*2960*/  @!P0 LDG.E.EL.64 R16, [R38.64] ;  /* 0x0000000426108981 */ /* 0x0000e4000c2e1b00 */
[----:B0-----:R-:W-:Y:S01]  /*2970*/  IMAD.WIDE R38, R5, R12, c[0x0][0x3c8] ;  /* 0x0000f20005267625 */ /* 0x001fe200078e020c */
[----:B--2---:R-:W-:Y:S02]  /*2980*/  FSEL R14, R14, RZ, !P1 ;  /* 0x000000ff0e0e7208 */ /* 0x004fe40004800000 */
[----:B------:R-:W-:-:S03]  /*2990*/  FSEL R44, R15, RZ, !P1 ;  /* 0x000000ff0f2c7208 */ /* 0x000fc60004800000 */
[----:B------:R-:W-:Y:S02]  /*29a0*/  FADD R19, R19, R14 ;  /* 0x0000000e13137221 */ /* 0x000fe40000000000 */
[----:B------:R-:W-:-:S06]  /*29b0*/  CS2R R14, SRZ ;  /* 0x00000000000e7805 */ /* 0x000fcc000001ff00 */
[----:B------:R-:W2:Y:S01]  /*29c0*/  @!P0 LDG.E.EL.64 R14, [R38.64] ;  /* 0x00000004260e8981 */ /* 0x000ea2000c2e1b00 */
[----:B------:R-:W-:Y:S02]  /*29d0*/  P2R R35, PR, RZ, 0x4 ;  /* 0x00000004ff237803 */ /* 0x000fe40000000000 */
[----:B------:R-:W-:Y:S01]  /*29e0*/  ISETP.NE.AND P2, PT, R2, 0x4c0, PT ;  /* 0x000004c00200780c */ /* 0x000fe20003f45270 */
[----:B------:R-:W-:Y:S01]  /*29f0*/  FADD R41, R41, R18 ;  /* 0x0000001229297221 */ /* 0x000fe20000000000 */
[----:B---3--:R-:W-:Y:S02]  /*2a00*/  FSEL R31, R16, RZ, !P1 ;  /* 0x000000ff101f7208 */ /* 0x008fe40004800000 */
[----:B------:R-:W-:Y:S02]  /*2a10*/  FSEL R32, R17, RZ, !P1 ;  /* 0x000000ff11207208 */ /* 0x000fe40004800000 */
[----:B------:R-:W-:Y:S01]  /*2a20*/  CS2R R16, SRZ ;  /* 0x0000000000107805 */ /* 0x000fe2000001ff00 */
[----:B--2---:R-:W-:-:S05]  /*2a30*/  FSEL R14, R14, RZ, !P2 ;  /* 0x000000ff0e0e7208 */ /* 0x004fca0005000000 */
[----:B------:R-:W-:Y:S01]  /*2a40*/  FADD R37, R19, R14 ;  /* 0x0000000e13257221 */ /* 0x000fe20000000000 */
[----:B------:R-:W-:-:S05]  /*2a50*/  IMAD.WIDE R18, R5, R12, c[0x0][0x3d0] ;  /* 0x0000f40005127625 */ /* 0x000fca00078e020c */
[----:B------:R0:W2:Y:S01]  /*2a60*/  @!P0 LDG.E.EL.64 R16, [R18.64] ;  /* 0x0000000412108981 */ /* 0x0000a2000c2e1b00 */
[----:B------:R-:W-:Y:S01]  /*2a70*/  FADD R41, R41, R40 ;  /* 0x0000002829297221 */ /* 0x000fe20000000000 */
[----:B------:R-:W-:Y:S02]  /*2a80*/  ISETP.NE.AND P1, PT, R2, 0x480, PT ;  /* 0x000004800200780c */ /* 0x000fe40003f25270 */
[----:B------:R-:W-:Y:S01]  /*2a90*/  FSEL R14, R15, RZ, !P2 ;  /* 0x000000ff0f0e7208 */ /* 0x000fe20005000000 */
[----:B------:R-:W-:Y:S01]  /*2aa0*/  FADD R41, R41, R44 ;  /* 0x0000002c29297221 */ /* 0x000fe20000000000 */
[----:B------:R-:W-:-:S03]  /*2ab0*/  IMAD.WIDE R38, R5, R12, c[0x0][0x3d8] ;  /* 0x0000f60005267625 */ /* 0x000fc600078e020c */
[----:B------:R-:W-:Y:S02]  /*2ac0*/  FADD R41, R41, R14 ;  /* 0x0000000e29297221 */ /* 0x000fe40000000000 */
[----:B------:R-:W-:Y:S01]  /*2ad0*/  CS2R R14, SRZ ;  /* 0x00000000000e7805 */ /* 0x000fe2000001ff00 */
[----:B0-----:R-:W-:-:S05]  /*2ae0*/  IMAD.WIDE R18, R5, R12, c[0x0][0x3e0] ;  /* 0x0000f80005127625 */ /* 0x001fca00078e020c */
[----:B------:R-:W3:Y:S01]  /*2af0*/  @!P0 LDG.E.EL.64 R14, [R38.64] ;  /* 0x00000004260e8981 */ /* 0x000ee2000c2e1b00 */
[----:B--2---:R-:W-:-:S05]  /*2b00*/  FSEL R16, R16, RZ, !P1 ;  /* 0x000000ff10107208 */ /* 0x004fca0004800000 */
[----:B------:R-:W-:Y:S01]  /*2b10*/  FADD R37, R37, R16 ;  /* 0x0000001025257221 */ /* 0x000fe20000000000 */
[----:B------:R-:W-:-:S05]  /*2b20*/  FSEL R16, R17, RZ, !P1 ;  /* 0x000000ff11107208 */ /* 0x000fca0004800000 */
[----:B------:R-:W-:Y:S02]  /*2b30*/  FADD R41, R41, R16 ;  /* 0x0000001029297221 */ /* 0x000fe40000000000 */
[----:B------:R-:W-:-:S06]  /*2b40*/  CS2R R16, SRZ ;  /* 0x0000000000107805 */ /* 0x000fcc000001ff00 */
[----:B------:R0:W2:Y:S01]  /*2b50*/  @!P0 LDG.E.EL.64 R16, [R18.64] ;  /* 0x0000000412108981 */ /* 0x0000a2000c2e1b00 */
[----:B------:R-:W-:-:S04]  /*2b60*/  ISETP.NE.AND P2, PT, R2, 0x440, PT ;  /* 0x000004400200780c */ /* 0x000fc80003f45270 */
[----:B---3--:R-:W-:Y:S02]  /*2b70*/  FSEL R14, R14, RZ, !P2 ;  /* 0x000000ff0e0e7208 */ /* 0x008fe40005000000 */
[----:B------:R-:W-:-:S03]  /*2b80*/  ISETP.NE.AND P1, PT, R2, 0x400, PT ;  /* 0x000004000200780c */ /* 0x000fc60003f25270 */
[----:B------:R-:W-:Y:S01]  /*2b90*/  FADD R37, R37, R14 ;  /* 0x0000000e25257221 */ /* 0x000fe20000000000 */
[----:B------:R-:W-:Y:S01]  /*2ba0*/  FSEL R14, R15, RZ, !P2 ;  /* 0x000000ff0f0e7208 */ /* 0x000fe20005000000 */
[----:B------:R-:W-:-:S04]  /*2bb0*/  IMAD.WIDE R38, R5, R12, c[0x0][0x3e8] ;  /* 0x0000fa0005267625 */ /* 0x000fc800078e020c */
        /* <DEDUP_REMOVED lines=90> */
[----:B------:R-:W-:-:S04]  /*3160*/  ISETP.NE.AND P1, PT, R34, RZ, PT ;  /* 0x000000ff2200720c */ /* 0x000fc80003f25270 */
[----:B---3--:R-:W-:Y:S02]  /*3170*/  FSEL R14, R14, RZ, !P1 ;  /* 0x000000ff0e0e7208 */ /* 0x008fe40004800000 */
[----:B------:R-:W-:-:S03]  /*3180*/  ISETP.NE.AND P2, PT, R35, RZ, PT ;  /* 0x000000ff2300720c */ /* 0x000fc60003f45270 */
        /* <DEDUP_REMOVED lines=12> */
[----:B------:R-:W2:Y:S01]  /*3250*/  @!P0 LDG.E.EL.64 R16, [R18.64] ;  /* 0x0000000412108981 */ /* 0x000ea2000c2e1b00 */
[----:B---3--:R-:W-:-:S05]  /*3260*/  FSEL R14, R14, RZ, !P3 ;  /* 0x000000ff0e0e7208 */ /* 0x008fca0005800000 */
[----:B------:R-:W-:Y:S01]  /*3270*/  FADD R37, R37, R14 ;  /* 0x0000000e25257221 */ /* 0x000fe20000000000 */
[----:B------:R-:W-:Y:S02]  /*3280*/  FSEL R14, R15, RZ, !P3 ;  /* 0x000000ff0f0e7208 */ /* 0x000fe40005800000 */
[----:B--2---:R-:W-:-:S03]  /*3290*/  FSEL R40, R16, RZ, !P4 ;  /* 0x000000ff10287208 */ /* 0x004fc60006000000 */
[----:B------:R-:W-:Y:S02]  /*32a0*/  FADD R16, R41, R14 ;  /* 0x0000000e29107221 */ /* 0x000fe40000000000 */
[----:B------:R-:W-:Y:S01]  /*32b0*/  CS2R R14, SRZ ;  /* 0x00000000000e7805 */ /* 0x000fe2000001ff00 */
[----:B------:R-:W-:Y:S01]  /*32c0*/  FADD R37, R37, R40 ;  /* 0x0000002825257221 */ /* 0x000fe20000000000 */
[----:B------:R-:W-:-:S05]  /*32d0*/  IMAD.WIDE R40, R5, R12, c[0x0][0x458] ;  /* 0x0001160005287625 */ /* 0x000fca00078e020c */
[----:B------:R0:W2:Y:S01]  /*32e0*/  @!P0 LDG.E.EL.64 R14, [R40.64] ;  /* 0x00000004280e8981 */ /* 0x0000a2000c2e1b00 */
[----:B------:R-:W-:Y:S01]  /*32f0*/  FSEL R17, R17, RZ, !P4 ;  /* 0x000000ff11117208 */ /* 0x000fe20006000000 */
[----:B------:R-:W-:Y:S01]  /*3300*/  CS2R R18, SRZ ;  /* 0x0000000000127805 */ /* 0x000fe2000001ff00 */
[----:B0-----:R-:W-:-:S05]  /*3310*/  IMAD.WIDE R40, R5, R12, c[0x0][0x4c8] ;  /* 0x0001320005287625 */ /* 0x001fca00078e020c */
[----:B------:R-:W3:Y:S01]  /*3320*/  @!P0 LDG.E.EL.64 R18, [R40.64] ;  /* 0x0000000428128981 */ /* 0x000ee2000c2e1b00 */
[----:B--2---:R-:W-:Y:S01]  /*3330*/  FSEL R38, R14, RZ, !P5 ;  /* 0x000000ff0e267208 */ /* 0x004fe20006800000 */
[----:B------:R-:W-:Y:S02]  /*3340*/  FADD R14, R16, R17 ;  /* 0x00000011100e7221 */ /* 0x000fe40000000000 */
[----:B------:R-:W-:Y:S02]  /*3350*/  CS2R R16, SRZ ;  /* 0x0000000000107805 */ /* 0x000fe4000001ff00 */
[----:B------:R-:W-:Y:S01]  /*3360*/  FADD R37, R37, R38 ;  /* 0x0000002625257221 */ /* 0x000fe20000000000 */
[----:B------:R-:W-:Y:S01]  /*3370*/  IMAD.WIDE R38, R5, R12, c[0x0][0x460] ;  /* 0x0001180005267625 */ /* 0x000fe200078e020c */
[----:B------:R-:W-:-:S04]  /*3380*/  FSEL R15, R15, RZ, !P5 ;  /* 0x000000ff0f0f7208 */ /* 0x000fc80006800000 */
[----:B------:R0:W2:Y:S01]  /*3390*/  @!P0 LDG.E.EL.64 R16, [R38.64] ;  /* 0x0000000426108981 */ /* 0x0000a2000c2e1b00 */
[----:B------:R-:W-:Y:S02]  /*33a0*/  FADD R42, R14, R15 ;  /* 0x0000000f0e2a7221 */ /* 0x000fe40000000000 */
[----:B------:R-:W-:Y:S01]  /*33b0*/  CS2R R14, SRZ ;  /* 0x00000000000e7805 */ /* 0x000fe2000001ff00 */
[----:B0-----:R-:W-:-:S05]  /*33c0*/  IMAD.WIDE R38, R5, R12, c[0x0][0x4d0] ;  /* 0x0001340005267625 */ /* 0x001fca00078e020c */
[----:B------:R0:W4:Y:S01]  /*33d0*/  @!P0 LDG.E.EL.64 R14, [R38.64] ;  /* 0x00000004260e8981 */ /* 0x000122000c2e1b00 */
[----:B------:R-:W-:Y:S02]  /*33e0*/  P2R R34, PR, RZ, 0x2 ;  /* 0x00000002ff227803 */ /* 0x000fe40000000000 */
[----:B------:R-:W-:-:S04]  /*33f0*/  ISETP.NE.AND P1, PT, R2, 0x4c0, PT ;  /* 0x000004c00200780c */ /* 0x000fc80003f25270 */
[----:B---3--:R-:W-:Y:S02]  /*3400*/  FSEL R18, R18, RZ, !P1 ;  /* 0x000000ff12127208 */ /* 0x008fe40004800000 */
[----:B------:R-:W-:Y:S02]  /*3410*/  FSEL R19, R19, RZ, !P1 ;  /* 0x000000ff13137208 */ /* 0x000fe40004800000 */
[----:B------:R-:W-:Y:S01]  /*3420*/  ISETP.NE.AND P1, PT, R2, 0x480, PT ;  /* 0x000004800200780c */ /* 0x000fe20003f25270 */
[----:B------:R-:W-:-:S04]  /*3430*/  IMAD.WIDE R40, R5, R12, c[0x0][0x4d8] ;  /* 0x0001360005287625 */ /* 0x000fc800078e020c */
[----:B0-----:R-:W-:Y:S01]  /*3440*/  IMAD.WIDE R38, R5, R12, c[0x0][0x4e0] ;  /* 0x0001380005267625 */ /* 0x001fe200078e020c */
[----:B--2---:R-:W-:Y:S02]  /*3450*/  FSEL R16, R16, RZ, !P6 ;  /* 0x000000ff10107208 */ /* 0x004fe40007000000 */
[----:B------:R-:W-:-:S03]  /*3460*/  FSEL R17, R17, RZ, !P6 ;  /* 0x000000ff11117208 */ /* 0x000fc60007000000 */
[----:B------:R-:W-:Y:S02]  /*3470*/  FADD R37, R37, R16 ;  /* 0x0000001025257221 */ /* 0x000fe40000000000 */
[----:B------:R-:W-:Y:S02]  /*3480*/  FADD R42, R42, R17 ;  /* 0x000000112a2a7221 */ /* 0x000fe40000000000 */
[----:B------:R-:W-:Y:S01]  /*3490*/  FADD R37, R37, R10 ;  /* 0x0000000a25257221 */ /* 0x000fe20000000000 */
[----:B----4-:R-:W-:Y:S02]  /*34a0*/  FSEL R16, R14, RZ, !P1 ;  /* 0x000000ff0e107208 */ /* 0x010fe40004800000 */
[----:B------:R-:W-:Y:S02]  /*34b0*/  FSEL R35, R15, RZ, !P1 ;  /* 0x000000ff0f237208 */ /* 0x000fe40004800000 */
[----:B------:R-:W-:Y:S01]  /*34c0*/  CS2R R14, SRZ ;  /* 0x00000000000e7805 */ /* 0x000fe2000001ff00 */
[----:B------:R-:W-:Y:S01]  /*34d0*/  FADD R42, R42, R9 ;  /* 0x000000092a2a7221 */ /* 0x000fe20000000000 */
[----:B------:R-:W-:-:S02]  /*34e0*/  FADD R44, R37, R8 ;  /* 0x00000008252c7221 */ /* 0x000fc40000000000 */
[----:B------:R-:W-:Y:S02]  /*34f0*/  CS2R R8, SRZ ;  /* 0x0000000000087805 */ /* 0x000fe4000001ff00 */
[----:B------:R0:W2:Y:S04]  /*3500*/  @!P0 LDG.E.EL.64 R14, [R40.64] ;  /* 0x00000004280e8981 */ /* 0x0000a8000c2e1b00 */
[----:B------:R1:W3:Y:S01]  /*3510*/  @!P0 LDG.E.EL.64 R8, [R38.64] ;  /* 0x0000000426088981 */ /* 0x0002e2000c2e1b00 */
[----:B------:R-:W-:Y:S01]  /*3520*/  ISETP.NE.AND P1, PT, R2, 0x440, PT ;  /* 0x000004400200780c */ /* 0x000fe20003f25270 */
[----:B------:R-:W-:Y:S01]  /*3530*/  FADD R13, R42, R13 ;  /* 0x0000000d2a0d7221 */ /* 0x000fe20000000000 */
[----:B------:R-:W-:Y:S01]  /*3540*/  FADD R7, R44, R7 ;  /* 0x000000072c077221 */ /* 0x000fe20000000000 */
[----:B0-----:R-:W-:-:S02]  /*3550*/  IMAD.WIDE R40, R5, R12, c[0x0][0x4e8] ;  /* 0x00013a0005287625 */ /* 0x001fc400078e020c */
[----:B------:R-:W-:Y:S01]  /*3560*/  FADD R37, R13, R6 ;  /* 0x000000060d257221 */ /* 0x000fe20000000000 */
[----:B------:R-:W-:Y:S02]  /*3570*/  FADD R42, R7, R0 ;  /* 0x00000000072a7221 */ /* 0x000fe40000000000 */
[----:B------:R-:W-:Y:S01]  /*3580*/  CS2R R6, SRZ ;  /* 0x0000000000067805 */ /* 0x000fe2000001ff00 */
[----:B-1----:R-:W-:-:S05]  /*3590*/  IMAD.WIDE R38, R5, R12, c[0x0][0x4f0] ;  /* 0x00013c0005267625 */ /* 0x002fca00078e020c */
[----:B------:R-:W4:Y:S01]  /*35a0*/  @!P0 LDG.E.EL.64 R6, [R38.64] ;  /* 0x0000000426068981 */ /* 0x000f22000c2e1b00 */
[----:B--2---:R-:W-:Y:S02]  /*35b0*/  FSEL R14, R14, RZ, !P1 ;  /* 0x000000ff0e0e7208 */ /* 0x004fe40004800000 */
[----:B------:R-:W-:Y:S02]  /*35c0*/  FSEL R15, R15, RZ, !P1 ;  /* 0x000000ff0f0f7208 */ /* 0x000fe40004800000 */
[----:B------:R-:W-:-:S04]  /*35d0*/  ISETP.NE.AND P1, PT, R2, 0x400, PT ;  /* 0x000004000200780c */ /* 0x000fc80003f25270 */
[----:B---3--:R-:W-:Y:S02]  /*35e0*/  FSEL R10, R8, RZ, !P1 ;  /* 0x000000ff080a7208 */ /* 0x008fe40004800000 */
[----:B------:R-:W-:Y:S02]  /*35f0*/  FSEL R17, R9, RZ, !P1 ;  /* 0x000000ff09117208 */ /* 0x000fe40004800000 */
[----:B------:R-:W-:-:S06]  /*3600*/  CS2R R8, SRZ ;  /* 0x0000000000087805 */ /* 0x000fcc000001ff00 */
[----:B------:R0:W2:Y:S01]  /*3610*/  @!P0 LDG.E.EL.64 R8, [R40.64] ;  /* 0x0000000428088981 */ /* 0x0000a2000c2e1b00 */
[----:B------:R-:W-:Y:S01]  /*3620*/  ISETP.NE.AND P1, PT, R2, 0x3c0, PT ;  /* 0x000003c00200780c */ /* 0x000fe20003f25270 */
[----:B0-----:R-:W-:-:S03]  /*3630*/  IMAD.WIDE R40, R5, R12, c[0x0][0x4f8] ;  /* 0x00013e0005287625 */ /* 0x001fc600078e020c */
[----:B--2---:R-:W-:Y:S02]  /*3640*/  FSEL R8, R8, RZ, !P1 ;  /* 0x000000ff08087208 */ /* 0x004fe40004800000 */
[----:B------:R-:W-:Y:S02]  /*3650*/  FSEL R9, R9, RZ, !P1 ;  /* 0x000000ff09097208 */ /* 0x000fe40004800000 */
[----:B------:R-:W-:-:S04]  /*3660*/  ISETP.NE.AND P1, PT, R2, 0x380, PT ;  /* 0x000003800200780c */ /* 0x000fc80003f25270 */
[----:B----4-:R-:W-:Y:S02]  /*3670*/  FSEL R0, R6, RZ, !P1 ;  /* 0x000000ff06007208 */ /* 0x010fe40004800000 */
[----:B------:R-:W-:Y:S02]  /*3680*/  FSEL R13, R7, RZ, !P1 ;  /* 0x000000ff070d7208 */ /* 0x000fe40004800000 */
[----:B------:R-:W-:-:S06]  /*3690*/  CS2R R6, SRZ ;  /* 0x0000000000067805 */ /* 0x000fcc000001ff00 */
[----:B------:R-:W2:Y:S01]  /*36a0*/  @!P0 LDG.E.EL.64 R6, [R40.64] ;  /* 0x0000000428068981 */ /* 0x000ea2000c2e1b00 */
[----:B------:R-:W-:Y:S01]  /*36b0*/  ISETP.NE.AND P1, PT, R2, 0x340, PT ;  /* 0x000003400200780c */ /* 0x000fe20003f25270 */
[----:B------:R-:W-:Y:S01]  /*36c0*/  FADD R37, R37, R4 ;  /* 0x0000000425257221 */ /* 0x000fe20000000000 */
[----:B------:R-:W-:Y:S01]  /*36d0*/  FADD R42, R42, R29 ;  /* 0x0000001d2a2a7221 */ /* 0x000fe20000000000 */
[----:B------:R-:W-:Y:S01]  /*36e0*/  IMAD.WIDE R38, R5, R12, c[0x0][0x500] ;  /* 0x0001400005267625 */ /* 0x000fe200078e020c */
[----:B--2---:R-:W-:Y:S02]  /*36f0*/  FSEL R4, R6, RZ, !P1 ;  /* 0x000000ff06047208 */ /* 0x004fe40004800000 */
        /* <DEDUP_REMOVED lines=37> */
[----:B------:R-:W-:-:S03]  /*3950*/  FADD R44, R44, R23 ;  /* 0x000000172c2c7221 */ /* 0x000fc60000000000 */
        /* <DEDUP_REMOVED lines=8> */
[----:B------:R-:W-:-:S03]  /*39e0*/  IMAD.WIDE R38, R5, R12, c[0x0][0x530] ;  /* 0x00014c0005267625 */ /* 0x000fc600078e020c */
[----:B--2---:R-:W-:Y:S02]  /*39f0*/  FSEL R37, R6, RZ, !P1 ;  /* 0x000000ff06257208 */ /* 0x004fe40004800000 */
[----:B------:R-:W-:Y:S02]  /*3a00*/  FSEL R40, R7, RZ, !P1 ;  /* 0x000000ff07287208 */ /* 0x000fe40004800000 */
[----:B------:R-:W-:-:S06]  /*3a10*/  CS2R R6, SRZ ;  /* 0x0000000000067805 */ /* 0x000fcc000001ff00 */
[----:B------:R0:W2:Y:S01]  /*3a20*/  @!P0 LDG.E.EL.64 R6, [R38.64] ;  /* 0x0000000426068981 */ /* 0x0000a2000c2e1b00 */
[----:B------:R-:W-:Y:S01]  /*3a30*/  FADD R41, R41, R28 ;  /* 0x0000001c29297221 */ /* 0x000fe20000000000 */
[----:B------:R-:W-:Y:S01]  /*3a40*/  FADD R31, R44, R31 ;  /* 0x0000001f2c1f7221 */ /* 0x000fe20000000000 */
[----:B------:R-:W-:Y:S02]  /*3a50*/  ISETP.NE.AND P1, PT, R2, 0x180, PT ;  /* 0x000001800200780c */ /* 0x000fe40003f25270 */
[----:B------:R-:W-:Y:S01]  /*3a60*/  FADD R32, R41, R32 ;  /* 0x0000002029207221 */ /* 0x000fe20000000000 */
[----:B------:R-:W-:Y:S01]  /*3a70*/  FADD R31, R31, R18 ;  /* 0x000000121f1f7221 */ /* 0x000fe20000000000 */
[----:B0-----:R-:W-:-:S03]  /*3a80*/  IMAD.WIDE R38, R5, R12, c[0x0][0x538] ;  /* 0x00014e0005267625 */ /* 0x001fc600078e020c */
[----:B------:R-:W-:-:S04]  /*3a90*/  FADD R31, R31, R16 ;  /* 0x000000101f1f7221 */ /* 0x000fc80000000000 */
[----:B------:R-:W-:-:S04]  /*3aa0*/  FADD R31, R31, R14 ;  /* 0x0000000e1f1f7221 */ /* 0x000fc80000000000 */
[----:B------:R-:W-:-:S04]  /*3ab0*/  FADD R31, R31, R10 ;  /* 0x0000000a1f1f7221 */ /* 0x000fc80000000000 */
[----:B------:R-:W-:Y:S01]  /*3ac0*/  FADD R31, R31, R8 ;  /* 0x000000081f1f7221 */ /* 0x000fe20000000000 */
[----:B--2---:R-:W-:Y:S01]  /*3ad0*/  FSEL R2, R6, RZ, !P1 ;  /* 0x000000ff06027208 */ /* 0x004fe20004800000 */
[----:B------:R-:W-:Y:S01]  /*3ae0*/  FADD R6, R32, R19 ;  /* 0x0000001320067221 */ /* 0x000fe20000000000 */
[----:B------:R-:W-:Y:S01]  /*3af0*/  MOV R32, 0x4 ;  /* 0x0000000400207802 */ /* 0x000fe20000000f00 */
[----:B------:R-:W-:Y:S01]  /*3b00*/  CS2R R18, SRZ ;  /* 0x0000000000127805 */ /* 0x000fe2000001ff00 */
[----:B------:R-:W-:Y:S01]  /*3b10*/  FSEL R28, R7, RZ, !P1 ;  /* 0x000000ff071c7208 */ /* 0x000fe20004800000 */
[----:B------:R-:W-:Y:S02]  /*3b20*/  FADD R16, R6, R35 ;  /* 0x0000002306107221 */ /* 0x000fe40000000000 */
[----:B------:R-:W-:Y:S01]  /*3b30*/  CS2R R6, SRZ ;  /* 0x0000000000067805 */ /* 0x000fe2000001ff00 */
[CC--:B------:R-:W-:Y:S01]  /*3b40*/  IMAD.WIDE R26, R5.reuse, R32.reuse, c[0x0][0x540] ;  /* 0x00015000051a7625 */ /* 0x0c0fe200078e0220 */
[----:B------:R0:W2:Y:S01]  /*3b50*/  @!P0 LDG.E.EL.64 R18, [R38.64] ;  /* 0x0000000426128981 */ /* 0x0000a2000c2e1b00 */
[----:B------:R-:W-:Y:S01]  /*3b60*/  FADD R16, R16, R15 ;  /* 0x0000000f10107221 */ /* 0x000fe20000000000 */
[----:B------:R-:W-:Y:S01]  /*3b70*/  ISETP.NE.AND P1, PT, R34, RZ, PT ;  /* 0x000000ff2200720c */ /* 0x000fe20003f25270 */
[----:B------:R-:W-:Y:S01]  /*3b80*/  CS2R R14, SRZ ;  /* 0x00000000000e7805 */ /* 0x000fe2000001ff00 */
[----:B------:R-:W-:Y:S01]  /*3b90*/  IMAD.WIDE R34, R5, R32, c[0x0][0x548] ;  /* 0x0001520005227625 */ /* 0x000fe200078e0220 */
[----:B------:R1:W3:Y:S01]  /*3ba0*/  @!P0 LDG.E.EL.64 R6, [R26.64] ;  /* 0x000000041a068981 */ /* 0x0002e2000c2e1b00 */
[----:B------:R-:W-:-:S02]  /*3bb0*/  FADD R10, R16, R17 ;  /* 0x00000011100a7221 */ /* 0x000fc40000000000 */
[----:B------:R-:W-:Y:S01]  /*3bc0*/  CS2R R16, SRZ ;  /* 0x0000000000107805 */ /* 0x000fe2000001ff00 */
[CC--:B------:R-:W-:Y:S01]  /*3bd0*/  IMAD.WIDE R42, R5.reuse, R32.reuse, c[0x0][0x550] ;  /* 0x00015400052a7625 */ /* 0x0c0fe200078e0220 */
[----:B------:R4:W5:Y:S01]  /*3be0*/  @!P0 LDG.E.EL.64 R14, [R34.64] ;  /* 0x00000004220e8981 */ /* 0x000962000c2e1b00 */
[----:B------:R-:W-:Y:S02]  /*3bf0*/  FADD R10, R10, R9 ;  /* 0x000000090a0a7221 */ /* 0x000fe40000000000 */
[----:B------:R-:W-:Y:S01]  /*3c00*/  CS2R R8, SRZ ;  /* 0x0000000000087805 */ /* 0x000fe2000001ff00 */
[----:B------:R-:W5:Y:S01]  /*3c10*/  @!P0 LDG.E.EL.64 R16, [R42.64] ;  /* 0x000000042a108981 */ /* 0x000f62000c2e1b00 */
[----:B-1----:R-:W-:Y:S01]  /*3c20*/  CS2R R26, SRZ ;  /* 0x00000000001a7805 */ /* 0x002fe2000001ff00 */
[----:B----4-:R-:W-:-:S04]  /*3c30*/  IMAD.WIDE R34, R5, R32, c[0x0][0x558] ;  /* 0x0001560005227625 */ /* 0x010fc800078e0220 */
[----:B0-----:R-:W-:Y:S01]  /*3c40*/  IMAD.WIDE R38, R5, R32, c[0x0][0x560] ;  /* 0x0001580005267625 */ /* 0x001fe200078e0220 */
[----:B------:R-:W4:Y:S04]  /*3c50*/  @!P0 LDG.E.EL.64 R8, [R34.64] ;  /* 0x0000000422088981 */ /* 0x000f28000c2e1b00 */
[----:B------:R-:W4:Y:S01]  /*3c60*/  @!P0 LDG.E.EL.64 R26, [R38.64] ;  /* 0x00000004261a8981 */ /* 0x000f22000c2e1b00 */
[----:B------:R-:W-:Y:S01]  /*3c70*/  FADD R31, R31, R0 ;  /* 0x000000001f1f7221 */ /* 0x000fe20000000000 */
[----:B------:R-:W-:-:S03]  /*3c80*/  FADD R10, R10, R13 ;  /* 0x0000000d0a0a7221 */ /* 0x000fc60000000000 */
        /* <DEDUP_REMOVED lines=15> */
[----:B------:R-:W-:Y:S01]  /*3d80*/  FADD R23, R23, R28 ;  /* 0x0000001c17177221 */ /* 0x000fe20000000000 */
[----:B------:R-:W-:Y:S02]  /*3d90*/  MOV R4, 0x4 ;  /* 0x0000000400047802 */ /* 0x000fe40000000f00 */
[----:B--2---:R-:W-:Y:S02]  /*3da0*/  FSEL R5, R18, RZ, !P1 ;  /* 0x000000ff12057208 */ /* 0x004fe40004800000 */
[----:B------:R-:W-:Y:S02]  /*3db0*/  FSEL R0, R19, RZ, !P1 ;  /* 0x000000ff13007208 */ /* 0x000fe40004800000 */
[----:B---3--:R-:W-:Y:S01]  /*3dc0*/  FSEL R11, R6, RZ, !P2 ;  /* 0x000000ff060b7208 */ /* 0x008fe20005000000 */
[----:B------:R-:W-:Y:S01]  /*3dd0*/  FADD R2, R2, R5 ;  /* 0x0000000502027221 */ /* 0x000fe20000000000 */
[----:B------:R-:W-:Y:S01]  /*3de0*/  FSEL R7, R7, RZ, !P2 ;  /* 0x000000ff07077208 */ /* 0x000fe20005000000 */
[----:B------:R-:W-:Y:S01]  /*3df0*/  FADD R0, R23, R0 ;  /* 0x0000000017007221 */ /* 0x000fe20000000000 */
[----:B-----5:R-:W-:Y:S01]  /*3e00*/  FSEL R5, R14, RZ, !P3 ;  /* 0x000000ff0e057208 */ /* 0x020fe20005800000 */
[----:B------:R-:W-:Y:S01]  /*3e10*/  FADD R2, R2, R11 ;  /* 0x0000000b02027221 */ /* 0x000fe20000000000 */
[----:B------:R-:W-:Y:S01]  /*3e20*/  FSEL R15, R15, RZ, !P3 ;  /* 0x000000ff0f0f7208 */ /* 0x000fe20005800000 */
[----:B------:R-:W-:Y:S01]  /*3e30*/  FADD R0, R0, R7 ;  /* 0x0000000700007221 */ /* 0x000fe20000000000 */
[----:B------:R-:W-:Y:S01]  /*3e40*/  FSEL R7, R16, RZ, !P4 ;  /* 0x000000ff10077208 */ /* 0x000fe20006000000 */
[----:B------:R-:W-:Y:S01]  /*3e50*/  FADD R2, R2, R5 ;  /* 0x0000000502027221 */ /* 0x000fe20000000000 */
[----:B------:R-:W-:Y:S01]  /*3e60*/  FSEL R17, R17, RZ, !P4 ;  /* 0x000000ff11117208 */ /* 0x000fe20006000000 */
[----:B------:R-:W-:-:S02]  /*3e70*/  FADD R0, R0, R15 ;  /* 0x0000000f00007221 */ /* 0x000fc40000000000 */
[----:B------:R-:W-:Y:S02]  /*3e80*/  FADD R2, R2, R7 ;  /* 0x0000000702027221 */ /* 0x000fe40000000000 */
[----:B------:R-:W-:Y:S01]  /*3e90*/  FADD R0, R0, R17 ;  /* 0x0000001100007221 */ /* 0x000fe20000000000 */
[----:B----4-:R-:W-:Y:S02]  /*3ea0*/  FSEL R5, R8, RZ, !P5 ;  /* 0x000000ff08057208 */ /* 0x010fe40006800000 */
[----:B------:R-:W-:-:S03]  /*3eb0*/  FSEL R9, R9, RZ, !P5 ;  /* 0x000000ff09097208 */ /* 0x000fc60006800000 */
[----:B------:R-:W-:Y:S01]  /*3ec0*/  FADD R2, R2, R5 ;  /* 0x0000000502027221 */ /* 0x000fe20000000000 */
[----:B------:R-:W-:Y:S01]  /*3ed0*/  FSEL R5, R26, RZ, !P6 ;  /* 0x000000ff1a057208 */ /* 0x000fe20007000000 */
[----:B------:R-:W-:Y:S01]  /*3ee0*/  FADD R0, R0, R9 ;  /* 0x0000000900007221 */ /* 0x000fe20000000000 */
[----:B------:R-:W-:-:S03]  /*3ef0*/  FSEL R27, R27, RZ, !P6 ;  /* 0x000000ff1b1b7208 */ /* 0x000fc60007000000 */
[----:B------:R-:W-:Y:S01]  /*3f00*/  FADD R26, R2, R5 ;  /* 0x00000005021a7221 */ /* 0x000fe20000000000 */
[----:B------:R-:W-:Y:S01]  /*3f10*/  IMAD.WIDE R2, R3, R4, c[0x0][0x160] ;  /* 0x0000580003027625 */ /* 0x000fe200078e0204 */
[----:B------:R-:W-:Y:S01]  /*3f20*/  FADD R27, R0, R27 ;  /* 0x0000001b001b7221 */ /* 0x000fe20000000000 */
[----:B------:R-:W-:Y:S06]  /*3f30*/  @P0 EXIT ;  /* 0x000000000000094d */ /* 0x000fec0003800000 */
[----:B------:R-:W-:Y:S02]  /*3f40*/  ULDC.64 UR4, c[0x0][0x118] ;  /* 0x0000460000047ab9 */ /* 0x000fe40000000a00 */
[----:B------:R-:W-:Y:S01]  /*3f50*/  STG.E.64 [R2.64], R26 ;  /* 0x0000001a02007986 */ /* 0x000fe2000c101b04 */
[----:B------:R-:W-:Y:S05]  /*3f60*/  EXIT ;  /* 0x000000000000794d */ /* 0x000fea0003800000 */
.L_x_0:
[----:B------:R-:W-:-:S00]  /*3f70*/  BRA `(.L_x_0) ;  /* 0xfffffff000007947 */ /* 0x000fc0000383ffff */
[----:B------:R-:W-:-:S00]  /*3f80*/  NOP ;  /* 0x0000000000007918 */ /* 0x000fc00000000000 */
[----:B------:R-:W-:-:S00]  /*3f90*/  NOP ;  /* 0x0000000000007918 */ /* 0x000fc00000000000 */
[----:B------:R-:W-:-:S00]  /*3fa0*/  NOP ;  /* 0x0000000000007918 */ /* 0x000fc00000000000 */
[----:B------:R-:W-:-:S00]  /*3fb0*/  NOP ;  /* 0x0000000000007918 */ /* 0x000fc00000000000 */
[----:B------:R-:W-:-:S00]  /*3fc0*/  NOP ;  /* 0x0000000000007918 */ /* 0x000fc00000000000 */
[----:B------:R-:W-:-:S00]  /*3fd0*/  NOP ;  /* 0x0000000000007918 */ /* 0x000fc00000000000 */
[----:B------:R-:W-:-:S00]  /*3fe0*/  NOP ;  /* 0x0000000000007918 */ /* 0x000fc00000000000 */
[----:B------:R-:W-:-:S00]  /*3ff0*/  NOP ;  /* 0x0000000000007918 */ /* 0x000fc00000000000 */
.L_x_1:
